//
// Generated by NVIDIA NVVM Compiler
//
// Compiler Build ID: CL-36424714
// Cuda compilation tools, release 13.0, V13.0.88
// Based on NVVM 20.0.0
//

.version 9.0
.target sm_100
.address_size 64

	// .globl	_Z5hgemmP6__halfS0_Pfiiiff

.visible .entry _Z5hgemmP6__halfS0_Pfiiiff(
	.param .u64 .ptr .align 1 _Z5hgemmP6__halfS0_Pfiiiff_param_0,
	.param .u64 .ptr .align 1 _Z5hgemmP6__halfS0_Pfiiiff_param_1,
	.param .u64 .ptr .align 1 _Z5hgemmP6__halfS0_Pfiiiff_param_2,
	.param .u32 _Z5hgemmP6__halfS0_Pfiiiff_param_3,
	.param .u32 _Z5hgemmP6__halfS0_Pfiiiff_param_4,
	.param .u32 _Z5hgemmP6__halfS0_Pfiiiff_param_5,
	.param .f32 _Z5hgemmP6__halfS0_Pfiiiff_param_6,
	.param .f32 _Z5hgemmP6__halfS0_Pfiiiff_param_7
)
{
	.reg .pred 	%p<17>;
	.reg .b32 	%r<156>;
	.reg .b32 	%f<213>;
	.reg .b64 	%rd<51>;

	ld.param.u64 	%rd4, [_Z5hgemmP6__halfS0_Pfiiiff_param_0];
	ld.param.u64 	%rd5, [_Z5hgemmP6__halfS0_Pfiiiff_param_1];
	ld.param.u32 	%r36, [_Z5hgemmP6__halfS0_Pfiiiff_param_3];
	ld.param.u32 	%r38, [_Z5hgemmP6__halfS0_Pfiiiff_param_5];
	cvta.to.global.u64 	%rd1, %rd5;
	cvta.to.global.u64 	%rd2, %rd4;
	mov.u32 	%r39, %ctaid.x;
	mov.u32 	%r40, %ntid.x;
	mov.u32 	%r41, %tid.x;
	mad.lo.s32 	%r42, %r39, %r40, %r41;
	shr.u32 	%r1, %r42, 5;
	mov.u32 	%r43, %ctaid.y;
	mov.u32 	%r44, %ntid.y;
	mov.u32 	%r45, %tid.y;
	mad.lo.s32 	%r2, %r43, %r44, %r45;
	setp.lt.s32 	%p2, %r38, 1;
	mov.f32 	%f148, 0f00000000;
	mov.f32 	%f147, %f148;
	mov.f32 	%f146, %f148;
	mov.f32 	%f145, %f148;
	mov.f32 	%f144, %f148;
	mov.f32 	%f143, %f148;
	mov.f32 	%f142, %f148;
	mov.f32 	%f141, %f148;
	@%p2 bra 	$L__BB0_17;
	ld.param.u32 	%r143, [_Z5hgemmP6__halfS0_Pfiiiff_param_4];
	shl.b32 	%r47, %r1, 4;
	shl.b32 	%r48, %r2, 4;
	setp.lt.s32 	%p3, %r47, %r36;
	setp.lt.s32 	%p4, %r48, %r143;
	and.pred  	%p1, %p3, %p4;
	mul.lo.s32 	%r150, %r38, %r48;
	add.s32 	%r49, %r38, -1;
	shr.u32 	%r50, %r49, 4;
	add.s32 	%r4, %r50, 1;
	and.b32  	%r5, %r4, 3;
	setp.lt.u32 	%p5, %r38, 49;
	mov.b32 	%r152, 0;
	mov.f32 	%f141, 0f00000000;
	mov.f32 	%f142, %f141;
	mov.f32 	%f143, %f141;
	mov.f32 	%f144, %f141;
	mov.f32 	%f145, %f141;
	mov.f32 	%f146, %f141;
	mov.f32 	%f147, %f141;
	mov.f32 	%f148, %f141;
	@%p5 bra 	$L__BB0_12;
	mul.lo.s32 	%r149, %r36, 48;
	shl.b32 	%r148, %r36, 5;
	shl.b32 	%r147, %r36, 4;
	and.b32  	%r52, %r4, 536870908;
	neg.s32 	%r145, %r52;
	mov.f32 	%f141, 0f00000000;
	mov.b32 	%r146, 0;
	not.pred 	%p6, %p1;
	mov.u32 	%r152, %r146;
$L__BB0_3:
	@%p6 bra 	$L__BB0_5;
	cvt.s64.s32 	%rd6, %r146;
	cvt.u64.u32 	%rd7, %r47;
	add.s64 	%rd8, %rd6, %rd7;
	shl.b64 	%rd9, %rd8, 1;
	add.s64 	%rd10, %rd2, %rd9;
	wmma.load.a.sync.aligned.col.m16n16k16.global.f16 	{%r54, %r55, %r56, %r57, %r58, %r59, %r60, %r61}, [%rd10], %r36;
	mul.wide.u32 	%rd11, %r150, 2;
	add.s64 	%rd12, %rd1, %rd11;
	wmma.load.b.sync.aligned.col.m16n16k16.global.f16 	{%r62, %r63, %r64, %r65, %r66, %r67, %r68, %r69}, [%rd12], %r38;
	wmma.mma.sync.aligned.col.col.m16n16k16.f32.f32 {%f148, %f147, %f146, %f145, %f144, %f143, %f142, %f141}, {%r54, %r55, %r56, %r57, %r58, %r59, %r60, %r61}, {%r62, %r63, %r64, %r65, %r66, %r67, %r68, %r69}, {%f148, %f147, %f146, %f145, %f144, %f143, %f142, %f141};
$L__BB0_5:
	@%p6 bra 	$L__BB0_7;
	cvt.s64.s32 	%rd13, %r147;
	cvt.u64.u32 	%rd14, %r47;
	add.s64 	%rd15, %rd13, %rd14;
	shl.b64 	%rd16, %rd15, 1;
	add.s64 	%rd17, %rd2, %rd16;
	wmma.load.a.sync.aligned.col.m16n16k16.global.f16 	{%r71, %r72, %r73, %r74, %r75, %r76, %r77, %r78}, [%rd17], %r36;
	mul.wide.u32 	%rd18, %r150, 2;
	add.s64 	%rd19, %rd1, %rd18;
	add.s64 	%rd20, %rd19, 32;
	wmma.load.b.sync.aligned.col.m16n16k16.global.f16 	{%r79, %r80, %r81, %r82, %r83, %r84, %r85, %r86}, [%rd20], %r38;
	wmma.mma.sync.aligned.col.col.m16n16k16.f32.f32 {%f148, %f147, %f146, %f145, %f144, %f143, %f142, %f141}, {%r71, %r72, %r73, %r74, %r75, %r76, %r77, %r78}, {%r79, %r80, %r81, %r82, %r83, %r84, %r85, %r86}, {%f148, %f147, %f146, %f145, %f144, %f143, %f142, %f141};
$L__BB0_7:
	@%p6 bra 	$L__BB0_9;
	cvt.s64.s32 	%rd21, %r148;
	cvt.u64.u32 	%rd22, %r47;
	add.s64 	%rd23, %rd21, %rd22;
	shl.b64 	%rd24, %rd23, 1;
	add.s64 	%rd25, %rd2, %rd24;
	wmma.load.a.sync.aligned.col.m16n16k16.global.f16 	{%r88, %r89, %r90, %r91, %r92, %r93, %r94, %r95}, [%rd25], %r36;
	mul.wide.u32 	%rd26, %r150, 2;
	add.s64 	%rd27, %rd1, %rd26;
	add.s64 	%rd28, %rd27, 64;
	wmma.load.b.sync.aligned.col.m16n16k16.global.f16 	{%r96, %r97, %r98, %r99, %r100, %r101, %r102, %r103}, [%rd28], %r38;
	wmma.mma.sync.aligned.col.col.m16n16k16.f32.f32 {%f148, %f147, %f146, %f145, %f144, %f143, %f142, %f141}, {%r88, %r89, %r90, %r91, %r92, %r93, %r94, %r95}, {%r96, %r97, %r98, %r99, %r100, %r101, %r102, %r103}, {%f148, %f147, %f146, %f145, %f144, %f143, %f142, %f141};
$L__BB0_9:
	@%p6 bra 	$L__BB0_11;
	cvt.s64.s32 	%rd29, %r149;
	cvt.u64.u32 	%rd30, %r47;
	add.s64 	%rd31, %rd29, %rd30;
	shl.b64 	%rd32, %rd31, 1;
	add.s64 	%rd33, %rd2, %rd32;
	wmma.load.a.sync.aligned.col.m16n16k16.global.f16 	{%r105, %r106, %r107, %r108, %r109, %r110, %r111, %r112}, [%rd33], %r36;
	mul.wide.u32 	%rd34, %r150, 2;
	add.s64 	%rd35, %rd1, %rd34;
	add.s64 	%rd36, %rd35, 96;
	wmma.load.b.sync.aligned.col.m16n16k16.global.f16 	{%r113, %r114, %r115, %r116, %r117, %r118, %r119, %r120}, [%rd36], %r38;
	wmma.mma.sync.aligned.col.col.m16n16k16.f32.f32 {%f148, %f147, %f146, %f145, %f144, %f143, %f142, %f141}, {%r105, %r106, %r107, %r108, %r109, %r110, %r111, %r112}, {%r113, %r114, %r115, %r116, %r117, %r118, %r119, %r120}, {%f148, %f147, %f146, %f145, %f144, %f143, %f142, %f141};
$L__BB0_11:
	add.s32 	%r152, %r152, 64;
	add.s32 	%r150, %r150, 64;
	shl.b32 	%r121, %r36, 6;
	add.s32 	%r149, %r149, %r121;
	add.s32 	%r148, %r148, %r121;
	add.s32 	%r147, %r147, %r121;
	add.s32 	%r146, %r146, %r121;
	add.s32 	%r145, %r145, 4;
	setp.ne.s32 	%p10, %r145, 0;
	@%p10 bra 	$L__BB0_3;
$L__BB0_12:
	setp.eq.s32 	%p11, %r5, 0;
	@%p11 bra 	$L__BB0_17;
	mul.lo.s32 	%r122, %r2, %r38;
	shl.b32 	%r123, %r122, 4;
	add.s32 	%r155, %r152, %r123;
	mul.lo.s32 	%r154, %r152, %r36;
	neg.s32 	%r153, %r5;
	not.pred 	%p12, %p1;
$L__BB0_14:
	.pragma "nounroll";
	@%p12 bra 	$L__BB0_16;
	cvt.s64.s32 	%rd37, %r154;
	cvt.u64.u32 	%rd38, %r47;
	add.s64 	%rd39, %rd37, %rd38;
	shl.b64 	%rd40, %rd39, 1;
	add.s64 	%rd41, %rd2, %rd40;
	wmma.load.a.sync.aligned.col.m16n16k16.global.f16 	{%r125, %r126, %r127, %r128, %r129, %r130, %r131, %r132}, [%rd41], %r36;
	mul.wide.u32 	%rd42, %r155, 2;
	add.s64 	%rd43, %rd1, %rd42;
	wmma.load.b.sync.aligned.col.m16n16k16.global.f16 	{%r133, %r134, %r135, %r136, %r137, %r138, %r139, %r140}, [%rd43], %r38;
	wmma.mma.sync.aligned.col.col.m16n16k16.f32.f32 {%f148, %f147, %f146, %f145, %f144, %f143, %f142, %f141}, {%r125, %r126, %r127, %r128, %r129, %r130, %r131, %r132}, {%r133, %r134, %r135, %r136, %r137, %r138, %r139, %r140}, {%f148, %f147, %f146, %f145, %f144, %f143, %f142, %f141};
$L__BB0_16:
	add.s32 	%r155, %r155, 16;
	shl.b32 	%r141, %r36, 4;
	add.s32 	%r154, %r154, %r141;
	add.s32 	%r153, %r153, 1;
	setp.ne.s32 	%p13, %r153, 0;
	@%p13 bra 	$L__BB0_14;
$L__BB0_17:
	ld.param.u32 	%r144, [_Z5hgemmP6__halfS0_Pfiiiff_param_4];
	shl.b32 	%r34, %r1, 4;
	shl.b32 	%r35, %r2, 4;
	setp.ge.s32 	%p14, %r34, %r36;
	setp.ge.s32 	%p15, %r35, %r144;
	or.pred  	%p16, %p14, %p15;
	@%p16 bra 	$L__BB0_19;
	ld.param.u64 	%rd50, [_Z5hgemmP6__halfS0_Pfiiiff_param_2];
	cvt.u64.u32 	%rd44, %r34;
	mul.lo.s32 	%r142, %r36, %r35;
	cvt.u64.u32 	%rd45, %r142;
	add.s64 	%rd46, %rd45, %rd44;
	cvta.to.global.u64 	%rd47, %rd50;
	shl.b64 	%rd48, %rd46, 2;
	add.s64 	%rd49, %rd47, %rd48;
	wmma.load.c.sync.aligned.col.m16n16k16.global.f32 	{%f125, %f126, %f127, %f128, %f129, %f130, %f131, %f132}, [%rd49], %r36;
	wmma.store.d.sync.aligned.col.m16n16k16.global.f32 	[%rd49], {%f148, %f147, %f146, %f145, %f144, %f143, %f142, %f141}, %r36;
$L__BB0_19:
	ret;

}
	// .globl	_Z13init_matrixesP6__halfS0_Pfiii
.visible .entry _Z13init_matrixesP6__halfS0_Pfiii(
	.param .u64 .ptr .align 1 _Z13init_matrixesP6__halfS0_Pfiii_param_0,
	.param .u64 .ptr .align 1 _Z13init_matrixesP6__halfS0_Pfiii_param_1,
	.param .u64 .ptr .align 1 _Z13init_matrixesP6__halfS0_Pfiii_param_2,
	.param .u32 _Z13init_matrixesP6__halfS0_Pfiii_param_3,
	.param .u32 _Z13init_matrixesP6__halfS0_Pfiii_param_4,
	.param .u32 _Z13init_matrixesP6__halfS0_Pfiii_param_5
)
{
	.reg .pred 	%p<31>;
	.reg .b16 	%rs<13>;
	.reg .b32 	%r<149>;
	.reg .b32 	%f<7>;
	.reg .b64 	%rd<100>;

	ld.param.u64 	%rd5, [_Z13init_matrixesP6__halfS0_Pfiii_param_0];
	ld.param.u64 	%rd6, [_Z13init_matrixesP6__halfS0_Pfiii_param_1];
	ld.param.u64 	%rd4, [_Z13init_matrixesP6__halfS0_Pfiii_param_2];
	ld.param.u32 	%r74, [_Z13init_matrixesP6__halfS0_Pfiii_param_3];
	ld.param.u32 	%r76, [_Z13init_matrixesP6__halfS0_Pfiii_param_4];
	ld.param.u32 	%r75, [_Z13init_matrixesP6__halfS0_Pfiii_param_5];
	cvta.to.global.u64 	%rd1, %rd6;
	cvta.to.global.u64 	%rd2, %rd5;
	mov.u32 	%r78, %ctaid.x;
	mov.u32 	%r79, %ntid.x;
	mov.u32 	%r80, %tid.x;
	mad.lo.s32 	%r1, %r78, %r79, %r80;
	mov.u32 	%r81, %ctaid.y;
	mov.u32 	%r82, %ntid.y;
	mov.u32 	%r83, %tid.y;
	mad.lo.s32 	%r84, %r81, %r82, %r83;
	setp.ge.s32 	%p1, %r1, %r74;
	setp.ge.s32 	%p2, %r84, %r76;
	or.pred  	%p3, %p1, %p2;
	@%p3 bra 	$L__BB1_38;
	min.s32 	%r3, %r84, %r75;
	setp.lt.s32 	%p4, %r3, 1;
	mov.b32 	%r141, 0;
	@%p4 bra 	$L__BB1_13;
	mov.f32 	%f1, 0f3F8CCCCD;
	// begin inline asm
	{  cvt.rn.f16.f32 %rs7, %f1;}

	// end inline asm
	mov.f32 	%f2, 0f00000000;
	// begin inline asm
	{  cvt.rn.f16.f32 %rs8, %f2;}

	// end inline asm
	mul.lo.s32 	%r4, %r75, %r84;
	and.b32  	%r5, %r3, 7;
	setp.lt.u32 	%p5, %r3, 8;
	mov.b32 	%r141, 0;
	@%p5 bra 	$L__BB1_5;
	and.b32  	%r141, %r3, 2147483640;
	neg.s32 	%r123, %r141;
	shl.b32 	%r8, %r74, 3;
	add.s64 	%rd3, %rd1, 8;
	mul.wide.s32 	%rd11, %r74, 2;
	mov.u32 	%r121, %r4;
	mov.u32 	%r122, %r1;
$L__BB1_4:
	.pragma "nounroll";
	mul.wide.s32 	%rd7, %r121, 2;
	add.s64 	%rd8, %rd3, %rd7;
	mul.wide.s32 	%rd9, %r122, 2;
	add.s64 	%rd10, %rd2, %rd9;
	st.global.u16 	[%rd10], %rs7;
	st.global.u16 	[%rd8+-8], %rs8;
	add.s64 	%rd12, %rd10, %rd11;
	st.global.u16 	[%rd12], %rs7;
	st.global.u16 	[%rd8+-6], %rs8;
	add.s64 	%rd13, %rd12, %rd11;
	st.global.u16 	[%rd13], %rs7;
	st.global.u16 	[%rd8+-4], %rs8;
	add.s64 	%rd14, %rd13, %rd11;
	st.global.u16 	[%rd14], %rs7;
	st.global.u16 	[%rd8+-2], %rs8;
	add.s64 	%rd15, %rd14, %rd11;
	st.global.u16 	[%rd15], %rs7;
	st.global.u16 	[%rd8], %rs8;
	add.s64 	%rd16, %rd15, %rd11;
	st.global.u16 	[%rd16], %rs7;
	st.global.u16 	[%rd8+2], %rs8;
	add.s64 	%rd17, %rd16, %rd11;
	st.global.u16 	[%rd17], %rs7;
	st.global.u16 	[%rd8+4], %rs8;
	add.s64 	%rd18, %rd17, %rd11;
	st.global.u16 	[%rd18], %rs7;
	st.global.u16 	[%rd8+6], %rs8;
	add.s32 	%r123, %r123, 8;
	add.s32 	%r122, %r122, %r8;
	add.s32 	%r121, %r121, 8;
	setp.ne.s32 	%p6, %r123, 0;
	@%p6 bra 	$L__BB1_4;
$L__BB1_5:
	setp.eq.s32 	%p7, %r5, 0;
	@%p7 bra 	$L__BB1_13;
	and.b32  	%r17, %r3, 3;
	setp.lt.u32 	%p8, %r5, 4;
	@%p8 bra 	$L__BB1_8;
	mad.lo.s32 	%r89, %r141, %r74, %r1;
	mul.wide.s32 	%rd19, %r89, 2;
	add.s64 	%rd20, %rd2, %rd19;
	st.global.u16 	[%rd20], %rs7;
	add.s32 	%r90, %r141, %r4;
	mul.wide.s32 	%rd21, %r90, 2;
	add.s64 	%rd22, %rd1, %rd21;
	st.global.u16 	[%rd22], %rs8;
	mul.wide.s32 	%rd23, %r74, 2;
	add.s64 	%rd24, %rd20, %rd23;
	st.global.u16 	[%rd24], %rs7;
	st.global.u16 	[%rd22+2], %rs8;
	add.s64 	%rd25, %rd24, %rd23;
	st.global.u16 	[%rd25], %rs7;
	st.global.u16 	[%rd22+4], %rs8;
	add.s64 	%rd26, %rd25, %rd23;
	st.global.u16 	[%rd26], %rs7;
	st.global.u16 	[%rd22+6], %rs8;
	add.s32 	%r141, %r141, 4;
$L__BB1_8:
	setp.eq.s32 	%p9, %r17, 0;
	@%p9 bra 	$L__BB1_13;
	setp.eq.s32 	%p10, %r17, 1;
	@%p10 bra 	$L__BB1_11;
	mad.lo.s32 	%r92, %r141, %r74, %r1;
	mul.wide.s32 	%rd27, %r92, 2;
	add.s64 	%rd28, %rd2, %rd27;
	st.global.u16 	[%rd28], %rs7;
	add.s32 	%r93, %r141, %r4;
	mul.wide.s32 	%rd29, %r93, 2;
	add.s64 	%rd30, %rd1, %rd29;
	st.global.u16 	[%rd30], %rs8;
	mul.wide.s32 	%rd31, %r74, 2;
	add.s64 	%rd32, %rd28, %rd31;
	st.global.u16 	[%rd32], %rs7;
	st.global.u16 	[%rd30+2], %rs8;
	add.s32 	%r141, %r141, 2;
$L__BB1_11:
	and.b32  	%r94, %r3, 1;
	setp.eq.b32 	%p11, %r94, 1;
	not.pred 	%p12, %p11;
	@%p12 bra 	$L__BB1_13;
	mad.lo.s32 	%r95, %r141, %r74, %r1;
	mul.wide.s32 	%rd33, %r95, 2;
	add.s64 	%rd34, %rd2, %rd33;
	st.global.u16 	[%rd34], %rs7;
	add.s32 	%r96, %r141, %r4;
	mul.wide.s32 	%rd35, %r96, 2;
	add.s64 	%rd36, %rd1, %rd35;
	st.global.u16 	[%rd36], %rs8;
	add.s32 	%r141, %r141, 1;
$L__BB1_13:
	add.s32 	%r97, %r84, 1;
	min.s32 	%r26, %r97, %r75;
	setp.ge.s32 	%p13, %r141, %r26;
	@%p13 bra 	$L__BB1_25;
	mov.f32 	%f3, 0f3F8CCCCD;
	// begin inline asm
	{  cvt.rn.f16.f32 %rs9, %f3;}

	// end inline asm
	mov.f32 	%f4, 0f3F800000;
	// begin inline asm
	{  cvt.rn.f16.f32 %rs10, %f4;}

	// end inline asm
	mul.lo.s32 	%r27, %r75, %r84;
	sub.s32 	%r28, %r26, %r141;
	and.b32  	%r29, %r28, 7;
	sub.s32 	%r99, %r141, %r26;
	setp.gt.u32 	%p14, %r99, -8;
	@%p14 bra 	$L__BB1_17;
	add.s32 	%r133, %r141, %r27;
	mad.lo.s32 	%r132, %r141, %r74, %r1;
	shl.b32 	%r32, %r74, 3;
	and.b32  	%r100, %r28, -8;
	neg.s32 	%r131, %r100;
	mul.wide.s32 	%rd41, %r74, 2;
$L__BB1_16:
	.pragma "nounroll";
	mul.wide.s32 	%rd37, %r132, 2;
	add.s64 	%rd38, %rd2, %rd37;
	st.global.u16 	[%rd38], %rs9;
	mul.wide.s32 	%rd39, %r133, 2;
	add.s64 	%rd40, %rd1, %rd39;
	st.global.u16 	[%rd40], %rs10;
	add.s64 	%rd42, %rd38, %rd41;
	st.global.u16 	[%rd42], %rs9;
	st.global.u16 	[%rd40+2], %rs10;
	add.s64 	%rd43, %rd42, %rd41;
	st.global.u16 	[%rd43], %rs9;
	st.global.u16 	[%rd40+4], %rs10;
	add.s64 	%rd44, %rd43, %rd41;
	st.global.u16 	[%rd44], %rs9;
	st.global.u16 	[%rd40+6], %rs10;
	add.s64 	%rd45, %rd44, %rd41;
	st.global.u16 	[%rd45], %rs9;
	st.global.u16 	[%rd40+8], %rs10;
	add.s64 	%rd46, %rd45, %rd41;
	st.global.u16 	[%rd46], %rs9;
	st.global.u16 	[%rd40+10], %rs10;
	add.s64 	%rd47, %rd46, %rd41;
	st.global.u16 	[%rd47], %rs9;
	st.global.u16 	[%rd40+12], %rs10;
	add.s64 	%rd48, %rd47, %rd41;
	st.global.u16 	[%rd48], %rs9;
	st.global.u16 	[%rd40+14], %rs10;
	add.s32 	%r141, %r141, 8;
	add.s32 	%r133, %r133, 8;
	add.s32 	%r132, %r132, %r32;
	add.s32 	%r131, %r131, 8;
	setp.ne.s32 	%p15, %r131, 0;
	@%p15 bra 	$L__BB1_16;
$L__BB1_17:
	setp.eq.s32 	%p16, %r29, 0;
	@%p16 bra 	$L__BB1_25;
	and.b32  	%r44, %r28, 3;
	setp.lt.u32 	%p17, %r29, 4;
	@%p17 bra 	$L__BB1_20;
	mad.lo.s32 	%r102, %r141, %r74, %r1;
	mul.wide.s32 	%rd49, %r102, 2;
	add.s64 	%rd50, %rd2, %rd49;
	st.global.u16 	[%rd50], %rs9;
	add.s32 	%r103, %r141, %r27;
	mul.wide.s32 	%rd51, %r103, 2;
	add.s64 	%rd52, %rd1, %rd51;
	st.global.u16 	[%rd52], %rs10;
	mul.wide.s32 	%rd53, %r74, 2;
	add.s64 	%rd54, %rd50, %rd53;
	st.global.u16 	[%rd54], %rs9;
	st.global.u16 	[%rd52+2], %rs10;
	add.s64 	%rd55, %rd54, %rd53;
	st.global.u16 	[%rd55], %rs9;
	st.global.u16 	[%rd52+4], %rs10;
	add.s64 	%rd56, %rd55, %rd53;
	st.global.u16 	[%rd56], %rs9;
	st.global.u16 	[%rd52+6], %rs10;
	add.s32 	%r141, %r141, 4;
$L__BB1_20:
	setp.eq.s32 	%p18, %r44, 0;
	@%p18 bra 	$L__BB1_25;
	setp.eq.s32 	%p19, %r44, 1;
	@%p19 bra 	$L__BB1_23;
	mad.lo.s32 	%r105, %r141, %r74, %r1;
	mul.wide.s32 	%rd57, %r105, 2;
	add.s64 	%rd58, %rd2, %rd57;
	st.global.u16 	[%rd58], %rs9;
	add.s32 	%r106, %r141, %r27;
	mul.wide.s32 	%rd59, %r106, 2;
	add.s64 	%rd60, %rd1, %rd59;
	st.global.u16 	[%rd60], %rs10;
	mul.wide.s32 	%rd61, %r74, 2;
	add.s64 	%rd62, %rd58, %rd61;
	st.global.u16 	[%rd62], %rs9;
	st.global.u16 	[%rd60+2], %rs10;
	add.s32 	%r141, %r141, 2;
$L__BB1_23:
	and.b32  	%r107, %r28, 1;
	setp.eq.b32 	%p20, %r107, 1;
	not.pred 	%p21, %p20;
	@%p21 bra 	$L__BB1_25;
	mad.lo.s32 	%r108, %r141, %r74, %r1;
	mul.wide.s32 	%rd63, %r108, 2;
	add.s64 	%rd64, %rd2, %rd63;
	st.global.u16 	[%rd64], %rs9;
	add.s32 	%r109, %r141, %r27;
	mul.wide.s32 	%rd65, %r109, 2;
	add.s64 	%rd66, %rd1, %rd65;
	st.global.u16 	[%rd66], %rs10;
	add.s32 	%r141, %r141, 1;
$L__BB1_25:
	setp.ge.s32 	%p22, %r141, %r75;
	@%p22 bra 	$L__BB1_37;
	mov.f32 	%f5, 0f3F8CCCCD;
	// begin inline asm
	{  cvt.rn.f16.f32 %rs11, %f5;}

	// end inline asm
	mov.f32 	%f6, 0f00000000;
	// begin inline asm
	{  cvt.rn.f16.f32 %rs12, %f6;}

	// end inline asm
	mul.lo.s32 	%r53, %r75, %r84;
	sub.s32 	%r54, %r75, %r141;
	and.b32  	%r55, %r54, 7;
	sub.s32 	%r110, %r141, %r75;
	setp.gt.u32 	%p23, %r110, -8;
	@%p23 bra 	$L__BB1_29;
	add.s32 	%r144, %r141, %r53;
	mad.lo.s32 	%r143, %r141, %r74, %r1;
	shl.b32 	%r58, %r74, 3;
	and.b32  	%r111, %r54, -8;
	neg.s32 	%r142, %r111;
	mul.wide.s32 	%rd71, %r74, 2;
$L__BB1_28:
	.pragma "nounroll";
	mul.wide.s32 	%rd67, %r143, 2;
	add.s64 	%rd68, %rd2, %rd67;
	st.global.u16 	[%rd68], %rs11;
	mul.wide.s32 	%rd69, %r144, 2;
	add.s64 	%rd70, %rd1, %rd69;
	st.global.u16 	[%rd70], %rs12;
	add.s64 	%rd72, %rd68, %rd71;
	st.global.u16 	[%rd72], %rs11;
	st.global.u16 	[%rd70+2], %rs12;
	add.s64 	%rd73, %rd72, %rd71;
	st.global.u16 	[%rd73], %rs11;
	st.global.u16 	[%rd70+4], %rs12;
	add.s64 	%rd74, %rd73, %rd71;
	st.global.u16 	[%rd74], %rs11;
	st.global.u16 	[%rd70+6], %rs12;
	add.s64 	%rd75, %rd74, %rd71;
	st.global.u16 	[%rd75], %rs11;
	st.global.u16 	[%rd70+8], %rs12;
	add.s64 	%rd76, %rd75, %rd71;
	st.global.u16 	[%rd76], %rs11;
	st.global.u16 	[%rd70+10], %rs12;
	add.s64 	%rd77, %rd76, %rd71;
	st.global.u16 	[%rd77], %rs11;
	st.global.u16 	[%rd70+12], %rs12;
	add.s64 	%rd78, %rd77, %rd71;
	st.global.u16 	[%rd78], %rs11;
	st.global.u16 	[%rd70+14], %rs12;
	add.s32 	%r141, %r141, 8;
	add.s32 	%r144, %r144, 8;
	add.s32 	%r143, %r143, %r58;
	add.s32 	%r142, %r142, 8;
	setp.ne.s32 	%p24, %r142, 0;
	@%p24 bra 	$L__BB1_28;
$L__BB1_29:
	setp.eq.s32 	%p25, %r55, 0;
	@%p25 bra 	$L__BB1_37;
	and.b32  	%r69, %r54, 3;
	setp.lt.u32 	%p26, %r55, 4;
	@%p26 bra 	$L__BB1_32;
	mad.lo.s32 	%r112, %r141, %r74, %r1;
	mul.wide.s32 	%rd79, %r112, 2;
	add.s64 	%rd80, %rd2, %rd79;
	st.global.u16 	[%rd80], %rs11;
	add.s32 	%r113, %r141, %r53;
	mul.wide.s32 	%rd81, %r113, 2;
	add.s64 	%rd82, %rd1, %rd81;
	st.global.u16 	[%rd82], %rs12;
	mul.wide.s32 	%rd83, %r74, 2;
	add.s64 	%rd84, %rd80, %rd83;
	st.global.u16 	[%rd84], %rs11;
	st.global.u16 	[%rd82+2], %rs12;
	add.s64 	%rd85, %rd84, %rd83;
	st.global.u16 	[%rd85], %rs11;
	st.global.u16 	[%rd82+4], %rs12;
	add.s64 	%rd86, %rd85, %rd83;
	st.global.u16 	[%rd86], %rs11;
	st.global.u16 	[%rd82+6], %rs12;
	add.s32 	%r141, %r141, 4;
$L__BB1_32:
	setp.eq.s32 	%p27, %r69, 0;
	@%p27 bra 	$L__BB1_37;
	setp.eq.s32 	%p28, %r69, 1;
	@%p28 bra 	$L__BB1_35;
	mad.lo.s32 	%r114, %r141, %r74, %r1;
	mul.wide.s32 	%rd87, %r114, 2;
	add.s64 	%rd88, %rd2, %rd87;
	st.global.u16 	[%rd88], %rs11;
	add.s32 	%r115, %r141, %r53;
	mul.wide.s32 	%rd89, %r115, 2;
	add.s64 	%rd90, %rd1, %rd89;
	st.global.u16 	[%rd90], %rs12;
	mul.wide.s32 	%rd91, %r74, 2;
	add.s64 	%rd92, %rd88, %rd91;
	st.global.u16 	[%rd92], %rs11;
	st.global.u16 	[%rd90+2], %rs12;
	add.s32 	%r141, %r141, 2;
$L__BB1_35:
	and.b32  	%r116, %r54, 1;
	setp.eq.b32 	%p29, %r116, 1;
	not.pred 	%p30, %p29;
	@%p30 bra 	$L__BB1_37;
	mad.lo.s32 	%r117, %r141, %r74, %r1;
	mul.wide.s32 	%rd93, %r117, 2;
	add.s64 	%rd94, %rd2, %rd93;
	st.global.u16 	[%rd94], %rs11;
	add.s32 	%r118, %r141, %r53;
	mul.wide.s32 	%rd95, %r118, 2;
	add.s64 	%rd96, %rd1, %rd95;
	st.global.u16 	[%rd96], %rs12;
$L__BB1_37:
	mad.lo.s32 	%r119, %r74, %r84, %r1;
	cvta.to.global.u64 	%rd97, %rd4;
	mul.wide.s32 	%rd98, %r119, 4;
	add.s64 	%rd99, %rd97, %rd98;
	mov.b32 	%r120, 0;
	st.global.u32 	[%rd99], %r120;
$L__BB1_38:
	ret;

}
	// .globl	_Z10half2floatP6__halfPfii
.visible .entry _Z10half2floatP6__halfPfii(
	.param .u64 .ptr .align 1 _Z10half2floatP6__halfPfii_param_0,
	.param .u64 .ptr .align 1 _Z10half2floatP6__halfPfii_param_1,
	.param .u32 _Z10half2floatP6__halfPfii_param_2,
	.param .u32 _Z10half2floatP6__halfPfii_param_3
)
{
	.reg .pred 	%p<4>;
	.reg .b16 	%rs<2>;
	.reg .b32 	%r<14>;
	.reg .b32 	%f<2>;
	.reg .b64 	%rd<9>;

	ld.param.u64 	%rd1, [_Z10half2floatP6__halfPfii_param_0];
	ld.param.u64 	%rd2, [_Z10half2floatP6__halfPfii_param_1];
	ld.param.u32 	%r3, [_Z10half2floatP6__halfPfii_param_2];
	ld.param.u32 	%r4, [_Z10half2floatP6__halfPfii_param_3];
	mov.u32 	%r6, %ctaid.x;
	mov.u32 	%r7, %ntid.x;
	mov.u32 	%r8, %tid.x;
	mad.lo.s32 	%r1, %r6, %r7, %r8;
	mov.u32 	%r9, %ctaid.y;
	mov.u32 	%r10, %ntid.y;
	mov.u32 	%r11, %tid.y;
	mad.lo.s32 	%r12, %r9, %r10, %r11;
	setp.ge.s32 	%p1, %r1, %r3;
	setp.ge.s32 	%p2, %r12, %r4;
	or.pred  	%p3, %p1, %p2;
	@%p3 bra 	$L__BB2_2;
	cvta.to.global.u64 	%rd3, %rd1;
	cvta.to.global.u64 	%rd4, %rd2;
	mad.lo.s32 	%r13, %r3, %r12, %r1;
	mul.wide.s32 	%rd5, %r13, 2;
	add.s64 	%rd6, %rd3, %rd5;
	ld.global.u16 	%rs1, [%rd6];
	// begin inline asm
	{  cvt.f32.f16 %f1, %rs1;}

	// end inline asm
	mul.wide.s32 	%rd7, %r13, 4;
	add.s64 	%rd8, %rd4, %rd7;
	st.global.f32 	[%rd8], %f1;
$L__BB2_2:
	ret;

}


// ===== COMPILED SASS (sm_100) =====

	.target	sm_100

	.elftype	@"ET_EXEC"


//--------------------- .note.nv.tkinfo           --------------------------
	.section	.note.nv.tkinfo,"",@"SHT_NOTE"
	.sectionflags	@"SHF_NOTE_NV_TKINFO"
	.tkinfo
        /*0018*/ 	.word	0x00000002
        /*0030*/ 	.string	""
        /*0030*/ 	.string	"ptxas"
        /*0030*/ 	.string	"Cuda compilation tools, release 13.0, V13.0.88"
        /*0030*/ 	.string	"Build cuda_13.0.r13.0/compiler.36424714_0"
        /*0030*/ 	.string	"-arch sm_100 -m 64 "



//--------------------- .note.nv.cuinfo           --------------------------
	.section	.note.nv.cuinfo,"",@"SHT_NOTE"
	.sectionflags	@"SHF_NOTE_NV_CUINFO"
        /*0018*/ 	.short	0x0002
        /*001a*/ 	.short	0x0064
        /*001c*/ 	.short	0x0082
	.zero		2


//--------------------- .nv.info                  --------------------------
	.section	.nv.info,"",@"SHT_CUDA_INFO"
	.align	4


	//----- nvinfo : EIATTR_REGCOUNT
	.align		4
        /*0000*/ 	.byte	0x04, 0x2f
        /*0002*/ 	.short	(.L_1 - .L_0)
	.align		4
.L_0:
        /*0004*/ 	.word	index@(_Z5hgemmP6__halfS0_Pfiiiff)
        /*0008*/ 	.word	0x00000020


	//----- nvinfo : EIATTR_FRAME_SIZE
	.align		4
.L_1:
        /*000c*/ 	.byte	0x04, 0x11
        /*000e*/ 	.short	(.L_3 - .L_2)
	.align		4
.L_2:
        /*0010*/ 	.word	index@(_Z5hgemmP6__halfS0_Pfiiiff)
        /*0014*/ 	.word	0x00000000


	//----- nvinfo : EIATTR_REGCOUNT
	.align		4
.L_3:
        /*0018*/ 	.byte	0x04, 0x2f
        /*001a*/ 	.short	(.L_5 - .L_4)
	.align		4
.L_4:
        /*001c*/ 	.word	index@(_Z13init_matrixesP6__halfS0_Pfiii)
        /*0020*/ 	.word	0x00000020


	//----- nvinfo : EIATTR_FRAME_SIZE
	.align		4
.L_5:
        /*0024*/ 	.byte	0x04, 0x11
        /*0026*/ 	.short	(.L_7 - .L_6)
	.align		4
.L_6:
        /*0028*/ 	.word	index@(_Z13init_matrixesP6__halfS0_Pfiii)
        /*002c*/ 	.word	0x00000000


	//----- nvinfo : EIATTR_REGCOUNT
	.align		4
.L_7:
        /*0030*/ 	.byte	0x04, 0x2f
        /*0032*/ 	.short	(.L_9 - .L_8)
	.align		4
.L_8:
        /*0034*/ 	.word	index@(_Z10half2floatP6__halfPfii)
        /*0038*/ 	.word	0x0000000a


	//----- nvinfo : EIATTR_FRAME_SIZE
	.align		4
.L_9:
        /*003c*/ 	.byte	0x04, 0x11
        /*003e*/ 	.short	(.L_11 - .L_10)
	.align		4
.L_10:
        /*0040*/ 	.word	index@(_Z10half2floatP6__halfPfii)
        /*0044*/ 	.word	0x00000000


	//----- nvinfo : EIATTR_MIN_STACK_SIZE
	.align		4
.L_11:
        /*0048*/ 	.byte	0x04, 0x12
        /*004a*/ 	.short	(.L_13 - .L_12)
	.align		4
.L_12:
        /*004c*/ 	.word	index@(_Z10half2floatP6__halfPfii)
        /*0050*/ 	.word	0x00000000


	//----- nvinfo : EIATTR_MIN_STACK_SIZE
	.align		4
.L_13:
        /*0054*/ 	.byte	0x04, 0x12
        /*0056*/ 	.short	(.L_15 - .L_14)
	.align		4
.L_14:
        /*0058*/ 	.word	index@(_Z13init_matrixesP6__halfS0_Pfiii)
        /*005c*/ 	.word	0x00000000


	//----- nvinfo : EIATTR_MIN_STACK_SIZE
	.align		4
.L_15:
        /*0060*/ 	.byte	0x04, 0x12
        /*0062*/ 	.short	(.L_17 - .L_16)
	.align		4
.L_16:
        /*0064*/ 	.word	index@(_Z5hgemmP6__halfS0_Pfiiiff)
        /*0068*/ 	.word	0x00000000
.L_17:


//--------------------- .nv.compat                --------------------------
	.section	.nv.compat,"",@"SHT_CUDA_COMPAT_INFO"
	.align	4
        /*0000*/ 	.byte	0x02, 0x09, 0x00, 0x00, 0x02, 0x02, 0x01, 0x00, 0x02, 0x05, 0x05, 0x00, 0x03, 0x07, 0x01, 0x01
        /*0010*/ 	.byte	0x02, 0x03, 0x00, 0x00, 0x02, 0x06, 0x01, 0x00, 0x04, 0x0b, 0x08, 0x00, 0x09, 0x00, 0x00, 0x00
        /*0020*/ 	.byte	0x00, 0x00, 0x00, 0x00


//--------------------- .nv.info._Z10half2floatP6__halfPfii --------------------------
	.section	.nv.info._Z10half2floatP6__halfPfii,"",@"SHT_CUDA_INFO"
	.sectionflags	@""
	.align	4


	//----- nvinfo : EIATTR_CUDA_API_VERSION
	.align		4
        /*0000*/ 	.byte	0x04, 0x37
        /*0002*/ 	.short	(.L_19 - .L_18)
.L_18:
        /*0004*/ 	.word	0x00000082


	//----- nvinfo : EIATTR_KPARAM_INFO
	.align		4
.L_19:
        /*0008*/ 	.byte	0x04, 0x17
        /*000a*/ 	.short	(.L_21 - .L_20)
.L_20:
        /*000c*/ 	.word	0x00000000
        /*0010*/ 	.short	0x0003
        /*0012*/ 	.short	0x0014
        /*0014*/ 	.byte	0x00, 0xf0, 0x11, 0x00


	//----- nvinfo : EIATTR_KPARAM_INFO
	.align		4
.L_21:
        /*0018*/ 	.byte	0x04, 0x17
        /*001a*/ 	.short	(.L_23 - .L_22)
.L_22:
        /*001c*/ 	.word	0x00000000
        /*0020*/ 	.short	0x0002
        /*0022*/ 	.short	0x0010
        /*0024*/ 	.byte	0x00, 0xf0, 0x11, 0x00


	//----- nvinfo : EIATTR_KPARAM_INFO
	.align		4
.L_23:
        /*0028*/ 	.byte	0x04, 0x17
        /*002a*/ 	.short	(.L_25 - .L_24)
.L_24:
        /*002c*/ 	.word	0x00000000
        /*0030*/ 	.short	0x0001
        /*0032*/ 	.short	0x0008
        /*0034*/ 	.byte	0x00, 0xf5, 0x21, 0x00


	//----- nvinfo : EIATTR_KPARAM_INFO
	.align		4
.L_25:
        /*0038*/ 	.byte	0x04, 0x17
        /*003a*/ 	.short	(.L_27 - .L_26)
.L_26:
        /*003c*/ 	.word	0x00000000
        /*0040*/ 	.short	0x0000
        /*0042*/ 	.short	0x0000
        /*0044*/ 	.byte	0x00, 0xf5, 0x21, 0x00


	//----- nvinfo : EIATTR_SPARSE_MMA_MASK
	.align		4
.L_27:
        /*0048*/ 	.byte	0x03, 0x50
        /*004a*/ 	.short	0x0000


	//----- nvinfo : EIATTR_MAXREG_COUNT
	.align		4
        /*004c*/ 	.byte	0x03, 0x1b
        /*004e*/ 	.short	0x00ff


	//----- nvinfo : EIATTR_MERCURY_ISA_VERSION
	.align		4
        /*0050*/ 	.byte	0x03, 0x5f
        /*0052*/ 	.short	0x0101


	//----- nvinfo : EIATTR_VRC_CTA_INIT_COUNT
	.align		4
        /*0054*/ 	.byte	0x02, 0x4a
	.zero		1
	.zero		1


	//----- nvinfo : EIATTR_EXIT_INSTR_OFFSETS
	.align		4
        /*0058*/ 	.byte	0x04, 0x1c
        /*005a*/ 	.short	(.L_29 - .L_28)


	//   ....[0]....
.L_28:
        /*005c*/ 	.word	0x000000c0


	//   ....[1]....
        /*0060*/ 	.word	0x00000160


	//----- nvinfo : EIATTR_CBANK_PARAM_SIZE
	.align		4
.L_29:
        /*0064*/ 	.byte	0x03, 0x19
        /*0066*/ 	.short	0x0018


	//----- nvinfo : EIATTR_PARAM_CBANK
	.align		4
        /*0068*/ 	.byte	0x04, 0x0a
        /*006a*/ 	.short	(.L_31 - .L_30)
	.align		4
.L_30:
        /*006c*/ 	.word	index@(.nv.constant0._Z10half2floatP6__halfPfii)
        /*0070*/ 	.short	0x0380
        /*0072*/ 	.short	0x0018


	//----- nvinfo : EIATTR_SW_WAR
	.align		4
.L_31:
        /*0074*/ 	.byte	0x04, 0x36
        /*0076*/ 	.short	(.L_33 - .L_32)
.L_32:
        /*0078*/ 	.word	0x00000008
.L_33:


//--------------------- .nv.info._Z13init_matrixesP6__halfS0_Pfiii --------------------------
	.section	.nv.info._Z13init_matrixesP6__halfS0_Pfiii,"",@"SHT_CUDA_INFO"
	.sectionflags	@""
	.align	4


	//----- nvinfo : EIATTR_CUDA_API_VERSION
	.align		4
        /*0000*/ 	.byte	0x04, 0x37
        /*0002*/ 	.short	(.L_35 - .L_34)
.L_34:
        /*0004*/ 	.word	0x00000082


	//----- nvinfo : EIATTR_KPARAM_INFO
	.align		4
.L_35:
        /*0008*/ 	.byte	0x04, 0x17
        /*000a*/ 	.short	(.L_37 - .L_36)
.L_36:
        /*000c*/ 	.word	0x00000000
        /*0010*/ 	.short	0x0005
        /*0012*/ 	.short	0x0020
        /*0014*/ 	.byte	0x00, 0xf0, 0x11, 0x00


	//----- nvinfo : EIATTR_KPARAM_INFO
	.align		4
.L_37:
        /*0018*/ 	.byte	0x04, 0x17
        /*001a*/ 	.short	(.L_39 - .L_38)
.L_38:
        /*001c*/ 	.word	0x00000000
        /*0020*/ 	.short	0x0004
        /*0022*/ 	.short	0x001c
        /*0024*/ 	.byte	0x00, 0xf0, 0x11, 0x00


	//----- nvinfo : EIATTR_KPARAM_INFO
	.align		4
.L_39:
        /*0028*/ 	.byte	0x04, 0x17
        /*002a*/ 	.short	(.L_41 - .L_40)
.L_40:
        /*002c*/ 	.word	0x00000000
        /*0030*/ 	.short	0x0003
        /*0032*/ 	.short	0x0018
        /*0034*/ 	.byte	0x00, 0xf0, 0x11, 0x00


	//----- nvinfo : EIATTR_KPARAM_INFO
	.align		4
.L_41:
        /*0038*/ 	.byte	0x04, 0x17
        /*003a*/ 	.short	(.L_43 - .L_42)
.L_42:
        /*003c*/ 	.word	0x00000000
        /*0040*/ 	.short	0x0002
        /*0042*/ 	.short	0x0010
        /*0044*/ 	.byte	0x00, 0xf5, 0x21, 0x00


	//----- nvinfo : EIATTR_KPARAM_INFO
	.align		4
.L_43:
        /*0048*/ 	.byte	0x04, 0x17
        /*004a*/ 	.short	(.L_45 - .L_44)
.L_44:
        /*004c*/ 	.word	0x00000000
        /*0050*/ 	.short	0x0001
        /*0052*/ 	.short	0x0008
        /*0054*/ 	.byte	0x00, 0xf5, 0x21, 0x00


	//----- nvinfo : EIATTR_KPARAM_INFO
	.align		4
.L_45:
        /*0058*/ 	.byte	0x04, 0x17
        /*005a*/ 	.short	(.L_47 - .L_46)
.L_46:
        /*005c*/ 	.word	0x00000000
        /*0060*/ 	.short	0x0000
        /*0062*/ 	.short	0x0000
        /*0064*/ 	.byte	0x00, 0xf5, 0x21, 0x00


	//----- nvinfo : EIATTR_SPARSE_MMA_MASK
	.align		4
.L_47:
        /*0068*/ 	.byte	0x03, 0x50
        /*006a*/ 	.short	0x0000


	//----- nvinfo : EIATTR_MAXREG_COUNT
	.align		4
        /*006c*/ 	.byte	0x03, 0x1b
        /*006e*/ 	.short	0x00ff


	//----- nvinfo : EIATTR_MERCURY_ISA_VERSION
	.align		4
        /*0070*/ 	.byte	0x03, 0x5f
        /*0072*/ 	.short	0x0101


	//----- nvinfo : EIATTR_VRC_CTA_INIT_COUNT
	.align		4
        /*0074*/ 	.byte	0x02, 0x4a
	.zero		1
	.zero		1


	//----- nvinfo : EIATTR_EXIT_INSTR_OFFSETS
	.align		4
        /*0078*/ 	.byte	0x04, 0x1c
        /*007a*/ 	.short	(.L_49 - .L_48)


	//   ....[0]....
.L_48:
        /*007c*/ 	.word	0x000000c0


	//   ....[1]....
        /*0080*/ 	.word	0x000015d0


	//----- nvinfo : EIATTR_CRS_STACK_SIZE
	.align		4
.L_49:
        /*0084*/ 	.byte	0x04, 0x1e
        /*0086*/ 	.short	(.L_51 - .L_50)
.L_50:
        /*0088*/ 	.word	0x00000000


	//----- nvinfo : EIATTR_CBANK_PARAM_SIZE
	.align		4
.L_51:
        /*008c*/ 	.byte	0x03, 0x19
        /*008e*/ 	.short	0x0024


	//----- nvinfo : EIATTR_PARAM_CBANK
	.align		4
        /*0090*/ 	.byte	0x04, 0x0a
        /*0092*/ 	.short	(.L_53 - .L_52)
	.align		4
.L_52:
        /*0094*/ 	.word	index@(.nv.constant0._Z13init_matrixesP6__halfS0_Pfiii)
        /*0098*/ 	.short	0x0380
        /*009a*/ 	.short	0x0024


	//----- nvinfo : EIATTR_SW_WAR
	.align		4
.L_53:
        /*009c*/ 	.byte	0x04, 0x36
        /*009e*/ 	.short	(.L_55 - .L_54)
.L_54:
        /*00a0*/ 	.word	0x00000008
.L_55:


//--------------------- .nv.info._Z5hgemmP6__halfS0_Pfiiiff --------------------------
	.section	.nv.info._Z5hgemmP6__halfS0_Pfiiiff,"",@"SHT_CUDA_INFO"
	.sectionflags	@""
	.align	4


	//----- nvinfo : EIATTR_CUDA_API_VERSION
	.align		4
        /*0000*/ 	.byte	0x04, 0x37
        /*0002*/ 	.short	(.L_57 - .L_56)
.L_56:
        /*0004*/ 	.word	0x00000082


	//----- nvinfo : EIATTR_KPARAM_INFO
	.align		4
.L_57:
        /*0008*/ 	.byte	0x04, 0x17
        /*000a*/ 	.short	(.L_59 - .L_58)
.L_58:
        /*000c*/ 	.word	0x00000000
        /*0010*/ 	.short	0x0007
        /*0012*/ 	.short	0x0028
        /*0014*/ 	.byte	0x00, 0xf0, 0x11, 0x00


	//----- nvinfo : EIATTR_KPARAM_INFO
	.align		4
.L_59:
        /*0018*/ 	.byte	0x04, 0x17
        /*001a*/ 	.short	(.L_61 - .L_60)
.L_60:
        /*001c*/ 	.word	0x00000000
        /*0020*/ 	.short	0x0006
        /*0022*/ 	.short	0x0024
        /*0024*/ 	.byte	0x00, 0xf0, 0x11, 0x00


	//----- nvinfo : EIATTR_KPARAM_INFO
	.align		4
.L_61:
        /*0028*/ 	.byte	0x04, 0x17
        /*002a*/ 	.short	(.L_63 - .L_62)
.L_62:
        /*002c*/ 	.word	0x00000000
        /*0030*/ 	.short	0x0005
        /*0032*/ 	.short	0x0020
        /*0034*/ 	.byte	0x00, 0xf0, 0x11, 0x00


	//----- nvinfo : EIATTR_KPARAM_INFO
	.align		4
.L_63:
        /*0038*/ 	.byte	0x04, 0x17
        /*003a*/ 	.short	(.L_65 - .L_64)
.L_64:
        /*003c*/ 	.word	0x00000000
        /*0040*/ 	.short	0x0004
        /*0042*/ 	.short	0x001c
        /*0044*/ 	.byte	0x00, 0xf0, 0x11, 0x00


	//----- nvinfo : EIATTR_KPARAM_INFO
	.align		4
.L_65:
        /*0048*/ 	.byte	0x04, 0x17
        /*004a*/ 	.short	(.L_67 - .L_66)
.L_66:
        /*004c*/ 	.word	0x00000000
        /*0050*/ 	.short	0x0003
        /*0052*/ 	.short	0x0018
        /*0054*/ 	.byte	0x00, 0xf0, 0x11, 0x00


	//----- nvinfo : EIATTR_KPARAM_INFO
	.align		4
.L_67:
        /*0058*/ 	.byte	0x04, 0x17
        /*005a*/ 	.short	(.L_69 - .L_68)
.L_68:
        /*005c*/ 	.word	0x00000000
        /*0060*/ 	.short	0x0002
        /*0062*/ 	.short	0x0010
        /*0064*/ 	.byte	0x00, 0xf5, 0x21, 0x00


	//----- nvinfo : EIATTR_KPARAM_INFO
	.align		4
.L_69:
        /*0068*/ 	.byte	0x04, 0x17
        /*006a*/ 	.short	(.L_71 - .L_70)
.L_70:
        /*006c*/ 	.word	0x00000000
        /*0070*/ 	.short	0x0001
        /*0072*/ 	.short	0x0008
        /*0074*/ 	.byte	0x00, 0xf5, 0x21, 0x00


	//----- nvinfo : EIATTR_KPARAM_INFO
	.align		4
.L_71:
        /*0078*/ 	.byte	0x04, 0x17
        /*007a*/ 	.short	(.L_73 - .L_72)
.L_72:
        /*007c*/ 	.word	0x00000000
        /*0080*/ 	.short	0x0000
        /*0082*/ 	.short	0x0000
        /*0084*/ 	.byte	0x00, 0xf5, 0x21, 0x00


	//----- nvinfo : EIATTR_SPARSE_MMA_MASK
	.align		4
.L_73:
        /*0088*/ 	.byte	0x03, 0x50
        /*008a*/ 	.short	0x0000


	//----- nvinfo : EIATTR_WMMA_USED
	.align		4
        /*008c*/ 	.byte	0x01, 0x2b
	.zero		2


	//----- nvinfo : EIATTR_MAXREG_COUNT
	.align		4
        /*0090*/ 	.byte	0x03, 0x1b
        /*0092*/ 	.short	0x00ff


	//----- nvinfo : EIATTR_MERCURY_ISA_VERSION
	.align		4
        /*0094*/ 	.byte	0x03, 0x5f
        /*0096*/ 	.short	0x0101


	//----- nvinfo : EIATTR_VRC_CTA_INIT_COUNT
	.align		4
        /*0098*/ 	.byte	0x02, 0x4a
	.zero		1
	.zero		1


	//----- nvinfo : EIATTR_EXIT_INSTR_OFFSETS
	.align		4
        /*009c*/ 	.byte	0x04, 0x1c
        /*009e*/ 	.short	(.L_75 - .L_74)


	//   ....[0]....
.L_74:
        /*00a0*/ 	.word	0x000011b0


	//   ....[1]....
        /*00a4*/ 	.word	0x000013a0


	//----- nvinfo : EIATTR_CRS_STACK_SIZE
	.align		4
.L_75:
        /*00a8*/ 	.byte	0x04, 0x1e
        /*00aa*/ 	.short	(.L_77 - .L_76)
.L_76:
        /*00ac*/ 	.word	0x00000000


	//----- nvinfo : EIATTR_CBANK_PARAM_SIZE
	.align		4
.L_77:
        /*00b0*/ 	.byte	0x03, 0x19
        /*00b2*/ 	.short	0x002c


	//----- nvinfo : EIATTR_PARAM_CBANK
	.align		4
        /*00b4*/ 	.byte	0x04, 0x0a
        /*00b6*/ 	.short	(.L_79 - .L_78)
	.align		4
.L_78:
        /*00b8*/ 	.word	index@(.nv.constant0._Z5hgemmP6__halfS0_Pfiiiff)
        /*00bc*/ 	.short	0x0380
        /*00be*/ 	.short	0x002c


	//----- nvinfo : EIATTR_SW_WAR
	.align		4
.L_79:
        /*00c0*/ 	.byte	0x04, 0x36
        /*00c2*/ 	.short	(.L_81 - .L_80)
.L_80:
        /*00c4*/ 	.word	0x00000008
.L_81:


//--------------------- .nv.callgraph             --------------------------
	.section	.nv.callgraph,"",@"SHT_CUDA_CALLGRAPH"
	.align	4
	.sectionentsize	8
	.align		4
        /*0000*/ 	.word	0x00000000
	.align		4
        /*0004*/ 	.word	0xffffffff
	.align		4
        /*0008*/ 	.word	0x00000000
	.align		4
        /*000c*/ 	.word	0xfffffffe
	.align		4
        /*0010*/ 	.word	0x00000000
	.align		4
        /*0014*/ 	.word	0xfffffffd
	.align		4
        /*0018*/ 	.word	0x00000000
	.align		4
        /*001c*/ 	.word	0xfffffffc


//--------------------- .text._Z10half2floatP6__halfPfii --------------------------
	.section	.text._Z10half2floatP6__halfPfii,"ax",@progbits
	.align	128
        .global         _Z10half2floatP6__halfPfii
        .type           _Z10half2floatP6__halfPfii,@function
        .size           _Z10half2floatP6__halfPfii,(.L_x_40 - _Z10half2floatP6__halfPfii)
        .other          _Z10half2floatP6__halfPfii,@"STO_CUDA_ENTRY STV_DEFAULT"
_Z10half2floatP6__halfPfii:
.text._Z10half2floatP6__halfPfii:
[----:B------:R-:W-:Y:S01]  /*0000*/  LDC R1, c[0x0][0x37c] ;  /* 0x0000df00ff017b82 */ /* 0x000fe20000000800 */
[----:B------:R-:W0:Y:S07]  /*0010*/  S2R R2, SR_TID.Y ;  /* 0x0000000000027919 */ /* 0x000e2e0000002200 */
[----:B------:R-:W1:Y:S01]  /*0020*/  LDC R0, c[0x0][0x360] ;  /* 0x0000d800ff007b82 */ /* 0x000e620000000800 */
[----:B------:R-:W2:Y:S01]  /*0030*/  LDCU.64 UR6, c[0x0][0x390] ;  /* 0x00007200ff0677ac */ /* 0x000ea20008000a00 */
[----:B------:R-:W1:Y:S06]  /*0040*/  S2R R3, SR_TID.X ;  /* 0x0000000000037919 */ /* 0x000e6c0000002100 */
[----:B------:R-:W0:Y:S08]  /*0050*/  S2UR UR5, SR_CTAID.Y ;  /* 0x00000000000579c3 */ /* 0x000e300000002600 */
[----:B------:R-:W0:Y:S08]  /*0060*/  LDC R5, c[0x0][0x364] ;  /* 0x0000d900ff057b82 */ /* 0x000e300000000800 */
[----:B------:R-:W1:Y:S01]  /*0070*/  S2UR UR4, SR_CTAID.X ;  /* 0x00000000000479c3 */ /* 0x000e620000002500 */
[----:B0-----:R-:W-:-:S05]  /*0080*/  IMAD R5, R5, UR5, R2 ;  /* 0x0000000505057c24 */ /* 0x001fca000f8e0202 */
[----:B--2---:R-:W-:Y:S01]  /*0090*/  ISETP.GE.AND P0, PT, R5, UR7, PT ;  /* 0x0000000705007c0c */ /* 0x004fe2000bf06270 */
[----:B-1----:R-:W-:-:S05]  /*00a0*/  IMAD R0, R0, UR4, R3 ;  /* 0x0000000400007c24 */ /* 0x002fca000f8e0203 */
[----:B------:R-:W-:-:S13]  /*00b0*/  ISETP.GE.OR P0, PT, R0, UR6, P0 ;  /* 0x0000000600007c0c */ /* 0x000fda0008706670 */
[----:B------:R-:W-:Y:S05]  /*00c0*/  @P0 EXIT ;  /* 0x000000000000094d */ /* 0x000fea0003800000 */
[----:B------:R-:W0:Y:S01]  /*00d0*/  LDC.64 R2, c[0x0][0x380] ;  /* 0x0000e000ff027b82 */ /* 0x000e220000000a00 */
[----:B------:R-:W1:Y:S01]  /*00e0*/  LDCU.64 UR4, c[0x0][0x358] ;  /* 0x00006b00ff0477ac */ /* 0x000e620008000a00 */
[----:B------:R-:W-:-:S06]  /*00f0*/  IMAD R7, R5, UR6, R0 ;  /* 0x0000000605077c24 */ /* 0x000fcc000f8e0200 */
[----:B------:R-:W2:Y:S01]  /*0100*/  LDC.64 R4, c[0x0][0x388] ;  /* 0x0000e200ff047b82 */ /* 0x000ea20000000a00 */
[----:B0-----:R-:W-:-:S06]  /*0110*/  IMAD.WIDE R2, R7, 0x2, R2 ;  /* 0x0000000207027825 */ /* 0x001fcc00078e0202 */
[----:B-1----:R-:W3:Y:S01]  /*0120*/  LDG.E.U16 R2, desc[UR4][R2.64] ;  /* 0x0000000402027981 */ /* 0x002ee2000c1e1500 */
[----:B--2---:R-:W-:-:S04]  /*0130*/  IMAD.WIDE R4, R7, 0x4, R4 ;  /* 0x0000000407047825 */ /* 0x004fc800078e0204 */
[----:B---3--:R-:W-:-:S05]  /*0140*/  HADD2.F32 R7, -RZ, R2.H0_H0 ;  /* 0x20000002ff077230 */ /* 0x008fca0000004100 */
[----:B------:R-:W-:Y:S01]  /*0150*/  STG.E desc[UR4][R4.64], R7 ;  /* 0x0000000704007986 */ /* 0x000fe2000c101904 */
[----:B------:R-:W-:Y:S05]  /*0160*/  EXIT ;  /* 0x000000000000794d */ /* 0x000fea0003800000 */
.L_x_0:
[----:B------:R-:W-:-:S00]  /*0170*/  BRA `(.L_x_0) ;  /* 0xfffffffc00fc7947 */ /* 0x000fc0000383ffff */
[----:B------:R-:W-:-:S00]  /*0180*/  NOP ;  /* 0x0000000000007918 */ /* 0x000fc00000000000 */
[----:B------:R-:W-:-:S00]  /*0190*/  NOP ;  /* 0x0000000000007918 */ /* 0x000fc00000000000 */
[----:B------:R-:W-:-:S00]  /*01a0*/  NOP ;  /* 0x0000000000007918 */ /* 0x000fc00000000000 */
[----:B------:R-:W-:-:S00]  /*01b0*/  NOP ;  /* 0x0000000000007918 */ /* 0x000fc00000000000 */
[----:B------:R-:W-:-:S00]  /*01c0*/  NOP ;  /* 0x0000000000007918 */ /* 0x000fc00000000000 */
[----:B------:R-:W-:-:S00]  /*01d0*/  NOP ;  /* 0x0000000000007918 */ /* 0x000fc00000000000 */
[----:B------:R-:W-:-:S00]  /*01e0*/  NOP ;  /* 0x0000000000007918 */ /* 0x000fc00000000000 */
[----:B------:R-:W-:-:S00]  /*01f0*/  NOP ;  /* 0x0000000000007918 */ /* 0x000fc00000000000 */
.L_x_40:


//--------------------- .text._Z13init_matrixesP6__halfS0_Pfiii --------------------------
	.section	.text._Z13init_matrixesP6__halfS0_Pfiii,"ax",@progbits
	.align	128
        .global         _Z13init_matrixesP6__halfS0_Pfiii
        .type           _Z13init_matrixesP6__halfS0_Pfiii,@function
        .size           _Z13init_matrixesP6__halfS0_Pfiii,(.L_x_41 - _Z13init_matrixesP6__halfS0_Pfiii)
        .other          _Z13init_matrixesP6__halfS0_Pfiii,@"STO_CUDA_ENTRY STV_DEFAULT"
_Z13init_matrixesP6__halfS0_Pfiii:
.text._Z13init_matrixesP6__halfS0_Pfiii:
[----:B------:R-:W-:Y:S01]  /*0000*/  LDC R1, c[0x0][0x37c] ;  /* 0x0000df00ff017b82 */ /* 0x000fe20000000800 */
[----:B------:R-:W0:Y:S07]  /*0010*/  S2R R7, SR_TID.Y ;  /* 0x0000000000077919 */ /* 0x000e2e0000002200 */
[----:B------:R-:W1:Y:S01]  /*0020*/  LDC R3, c[0x0][0x360] ;  /* 0x0000d800ff037b82 */ /* 0x000e620000000800 */
[----:B------:R-:W1:Y:S07]  /*0030*/  S2R R2, SR_TID.X ;  /* 0x0000000000027919 */ /* 0x000e6e0000002100 */
[----:B------:R-:W0:Y:S08]  /*0040*/  S2UR UR5, SR_CTAID.Y ;  /* 0x00000000000579c3 */ /* 0x000e300000002600 */
[----:B------:R-:W0:Y:S08]  /*0050*/  LDC R0, c[0x0][0x364] ;  /* 0x0000d900ff007b82 */ /* 0x000e300000000800 */
[----:B------:R-:W1:Y:S08]  /*0060*/  S2UR UR4, SR_CTAID.X ;  /* 0x00000000000479c3 */ /* 0x000e700000002500 */
[----:B------:R-:W2:Y:S01]  /*0070*/  LDC.64 R4, c[0x0][0x398] ;  /* 0x0000e600ff047b82 */ /* 0x000ea20000000a00 */
[----:B0-----:R-:W-:-:S02]  /*0080*/  IMAD R0, R0, UR5, R7 ;  /* 0x0000000500007c24 */ /* 0x001fc4000f8e0207 */
[----:B-1----:R-:W-:-:S03]  /*0090*/  IMAD R3, R3, UR4, R2 ;  /* 0x0000000403037c24 */ /* 0x002fc6000f8e0202 */
[----:B--2---:R-:W-:-:S04]  /*00a0*/  ISETP.GE.AND P0, PT, R0, R5, PT ;  /* 0x000000050000720c */ /* 0x004fc80003f06270 */
[----:B------:R-:W-:-:S13]  /*00b0*/  ISETP.GE.OR P0, PT, R3, R4, P0 ;  /* 0x000000040300720c */ /* 0x000fda0000706670 */
[----:B------:R-:W-:Y:S05]  /*00c0*/  @P0 EXIT ;  /* 0x000000000000094d */ /* 0x000fea0003800000 */
[----:B------:R-:W0:Y:S01]  /*00d0*/  LDC R5, c[0x0][0x3a0] ;  /* 0x0000e800ff057b82 */ /* 0x000e220000000800 */
[----:B------:R-:W1:Y:S01]  /*00e0*/  LDCU.64 UR4, c[0x0][0x358] ;  /* 0x00006b00ff0477ac */ /* 0x000e620008000a00 */
[----:B------:R-:W-:Y:S01]  /*00f0*/  BSSY.RECONVERGENT B0, `(.L_x_1) ;  /* 0x000006d000007945 */ /* 0x000fe20003800200 */
[----:B------:R-:W-:Y:S01]  /*0100*/  HFMA2 R24, -RZ, RZ, 0, 0 ;  /* 0x00000000ff187431 */ /* 0x000fe200000001ff */
[----:B0-----:R-:W-:-:S04]  /*0110*/  VIMNMX R2, PT, PT, R0, R5, PT ;  /* 0x0000000500027248 */ /* 0x001fc80003fe0100 */
[----:B------:R-:W-:-:S13]  /*0120*/  ISETP.GE.AND P0, PT, R2, 0x1, PT ;  /* 0x000000010200780c */ /* 0x000fda0003f06270 */
[----:B-1----:R-:W-:Y:S05]  /*0130*/  @!P0 BRA `(.L_x_2) ;  /* 0x0000000400a08947 */ /* 0x002fea0003800000 */
[C---:B------:R-:W-:Y:S01]  /*0140*/  ISETP.GE.U32.AND P1, PT, R2.reuse, 0x8, PT ;  /* 0x000000080200780c */ /* 0x040fe20003f26070 */
[----:B------:R-:W-:Y:S01]  /*0150*/  BSSY.RECONVERGENT B1, `(.L_x_3) ;  /* 0x000002d000017945 */ /* 0x000fe20003800200 */
[----:B------:R-:W-:Y:S01]  /*0160*/  LOP3.LUT R6, R2, 0x7, RZ, 0xc0, !PT ;  /* 0x0000000702067812 */ /* 0x000fe200078ec0ff */
[----:B------:R-:W-:Y:S01]  /*0170*/  IMAD R7, R0, R5, RZ ;  /* 0x0000000500077224 */ /* 0x000fe200078e02ff */
[----:B------:R-:W-:Y:S02]  /*0180*/  MOV R24, RZ ;  /* 0x000000ff00187202 */ /* 0x000fe40000000f00 */
[----:B------:R-:W-:-:S07]  /*0190*/  ISETP.NE.AND P0, PT, R6, RZ, PT ;  /* 0x000000ff0600720c */ /* 0x000fce0003f05270 */
[----:B------:R-:W-:Y:S06]  /*01a0*/  @!P1 BRA `(.L_x_4) ;  /* 0x00000000009c9947 */ /* 0x000fec0003800000 */
[----:B------:R-:W0:Y:S01]  /*01b0*/  LDC.64 R10, c[0x0][0x388] ;  /* 0x0000e200ff0a7b82 */ /* 0x000e220000000a00 */
[----:B------:R-:W-:Y:S02]  /*01c0*/  LOP3.LUT R24, R2, 0x7ffffff8, RZ, 0xc0, !PT ;  /* 0x7ffffff802187812 */ /* 0x000fe400078ec0ff */
[----:B------:R-:W-:Y:S02]  /*01d0*/  MOV R27, R7 ;  /* 0x00000007001b7202 */ /* 0x000fe40000000f00 */
[----:B------:R-:W-:Y:S02]  /*01e0*/  MOV R25, R3 ;  /* 0x0000000300197202 */ /* 0x000fe40000000f00 */
[----:B------:R-:W-:Y:S01]  /*01f0*/  IADD3 R26, PT, PT, -R24, RZ, RZ ;  /* 0x000000ff181a7210 */ /* 0x000fe20007ffe1ff */
[----:B------:R-:W1:Y:S01]  /*0200*/  LDC.64 R8, c[0x0][0x380] ;  /* 0x0000e000ff087b82 */ /* 0x000e620000000a00 */
[----:B0-----:R-:W-:-:S04]  /*0210*/  IADD3 R10, P1, PT, R10, 0x8, RZ ;  /* 0x000000080a0a7810 */ /* 0x001fc80007f3e0ff */
[----:B------:R-:W-:-:S09]  /*0220*/  IADD3.X R11, PT, PT, RZ, R11, RZ, P1, !PT ;  /* 0x0000000bff0b7210 */ /* 0x000fd20000ffe4ff */
.L_x_5:
[----:B01----:R-:W-:-:S04]  /*0230*/  IMAD.WIDE R22, R25, 0x2, R8 ;  /* 0x0000000219167825 */ /* 0x003fc800078e0208 */
[----:B------:R-:W-:Y:S01]  /*0240*/  HFMA2 R28, -RZ, RZ, 0, 1.099609375 ;  /* 0x00003c66ff1c7431 */ /* 0x000fe200000001ff */
[----:B------:R-:W-:Y:S01]  /*0250*/  LEA R25, R4, R25, 0x3 ;  /* 0x0000001904197211 */ /* 0x000fe200078e18ff */
[C---:B------:R-:W-:Y:S01]  /*0260*/  IMAD.WIDE R12, R27.reuse, 0x2, R10 ;  /* 0x000000021b0c7825 */ /* 0x040fe200078e020a */
[----:B------:R-:W-:-:S03]  /*0270*/  IADD3 R27, PT, PT, R27, 0x8, RZ ;  /* 0x000000081b1b7810 */ /* 0x000fc60007ffe0ff */
[----:B------:R-:W-:Y:S01]  /*0280*/  IMAD.WIDE R14, R4, 0x2, R22 ;  /* 0x00000002040e7825 */ /* 0x000fe200078e0216 */
[----:B------:R-:W-:Y:S03]  /*0290*/  STG.E.U16 desc[UR4][R22.64], R28 ;  /* 0x0000001c16007986 */ /* 0x000fe6000c101504 */
[----:B------:R-:W-:Y:S01]  /*02a0*/  VIADD R26, R26, 0x8 ;  /* 0x000000081a1a7836 */ /* 0x000fe20000000000 */
[----:B------:R-:W-:Y:S01]  /*02b0*/  STG.E.U16 desc[UR4][R12.64+-0x8], RZ ;  /* 0xfffff8ff0c007986 */ /* 0x000fe2000c101504 */
[----:B------:R-:W-:-:S03]  /*02c0*/  IMAD.WIDE R16, R4, 0x2, R14 ;  /* 0x0000000204107825 */ /* 0x000fc600078e020e */
[----:B------:R0:W-:Y:S01]  /*02d0*/  STG.E.U16 desc[UR4][R14.64], R28 ;  /* 0x0000001c0e007986 */ /* 0x0001e2000c101504 */
[----:B------:R-:W-:Y:S01]  /*02e0*/  ISETP.NE.AND P1, PT, R26, RZ, PT ;  /* 0x000000ff1a00720c */ /* 0x000fe20003f25270 */
[C---:B------:R-:W-:Y:S02]  /*02f0*/  IMAD.WIDE R20, R4.reuse, 0x2, R16 ;  /* 0x0000000204147825 */ /* 0x040fe400078e0210 */
[----:B------:R-:W-:Y:S04]  /*0300*/  STG.E.U16 desc[UR4][R12.64+-0x6], RZ ;  /* 0xfffffaff0c007986 */ /* 0x000fe8000c101504 */
[----:B------:R1:W-:Y:S01]  /*0310*/  STG.E.U16 desc[UR4][R16.64], R28 ;  /* 0x0000001c10007986 */ /* 0x0003e2000c101504 */
[----:B0-----:R-:W-:-:S03]  /*0320*/  IMAD.WIDE R14, R4, 0x2, R20 ;  /* 0x00000002040e7825 */ /* 0x001fc600078e0214 */
[----:B------:R0:W-:Y:S04]  /*0330*/  STG.E.U16 desc[UR4][R12.64+-0x4], RZ ;  /* 0xfffffcff0c007986 */ /* 0x0001e8000c101504 */
[----:B------:R0:W-:Y:S01]  /*0340*/  STG.E.U16 desc[UR4][R20.64], R28 ;  /* 0x0000001c14007986 */ /* 0x0001e2000c101504 */
[----:B-1----:R-:W-:-:S03]  /*0350*/  IMAD.WIDE R16, R4, 0x2, R14 ;  /* 0x0000000204107825 */ /* 0x002fc600078e020e */
[----:B------:R0:W-:Y:S04]  /*0360*/  STG.E.U16 desc[UR4][R12.64+-0x2], RZ ;  /* 0xfffffeff0c007986 */ /* 0x0001e8000c101504 */
[----:B------:R0:W-:Y:S01]  /*0370*/  STG.E.U16 desc[UR4][R14.64], R28 ;  /* 0x0000001c0e007986 */ /* 0x0001e2000c101504 */
[----:B------:R-:W-:-:S03]  /*0380*/  IMAD.WIDE R18, R4, 0x2, R16 ;  /* 0x0000000204127825 */ /* 0x000fc600078e0210 */
[----:B------:R0:W-:Y:S01]  /*0390*/  STG.E.U16 desc[UR4][R12.64], RZ ;  /* 0x000000ff0c007986 */ /* 0x0001e2000c101504 */
[----:B------:R-:W-:-:S03]  /*03a0*/  IMAD.WIDE R22, R4, 0x2, R18 ;  /* 0x0000000204167825 */ /* 0x000fc600078e0212 */
[----:B------:R0:W-:Y:S04]  /*03b0*/  STG.E.U16 desc[UR4][R16.64], R28 ;  /* 0x0000001c10007986 */ /* 0x0001e8000c101504 */
[----:B------:R0:W-:Y:S04]  /*03c0*/  STG.E.U16 desc[UR4][R12.64+0x2], RZ ;  /* 0x000002ff0c007986 */ /* 0x0001e8000c101504 */
[----:B------:R0:W-:Y:S04]  /*03d0*/  STG.E.U16 desc[UR4][R18.64], R28 ;  /* 0x0000001c12007986 */ /* 0x0001e8000c101504 */
[----:B------:R0:W-:Y:S04]  /*03e0*/  STG.E.U16 desc[UR4][R12.64+0x4], RZ ;  /* 0x000004ff0c007986 */ /* 0x0001e8000c101504 */
[----:B------:R0:W-:Y:S04]  /*03f0*/  STG.E.U16 desc[UR4][R22.64], R28 ;  /* 0x0000001c16007986 */ /* 0x0001e8000c101504 */
[----:B------:R0:W-:Y:S01]  /*0400*/  STG.E.U16 desc[UR4][R12.64+0x6], RZ ;  /* 0x000006ff0c007986 */ /* 0x0001e2000c101504 */
[----:B------:R-:W-:Y:S05]  /*0410*/  @P1 BRA `(.L_x_5) ;  /* 0xfffffffc00841947 */ /* 0x000fea000383ffff */
.L_x_4:
[----:B------:R-:W-:Y:S05]  /*0420*/  BSYNC.RECONVERGENT B1 ;  /* 0x0000000000017941 */ /* 0x000fea0003800200 */
.L_x_3:
[----:B------:R-:W-:Y:S05]  /*0430*/  @!P0 BRA `(.L_x_2) ;  /* 0x0000000000e08947 */ /* 0x000fea0003800000 */
[----:B------:R-:W-:Y:S01]  /*0440*/  ISETP.GE.U32.AND P0, PT, R6, 0x4, PT ;  /* 0x000000040600780c */ /* 0x000fe20003f06070 */
[----:B------:R-:W-:Y:S01]  /*0450*/  BSSY.RECONVERGENT B1, `(.L_x_6) ;  /* 0x0000017000017945 */ /* 0x000fe20003800200 */
[----:B0-----:R-:W-:-:S04]  /*0460*/  LOP3.LUT R18, R2, 0x3, RZ, 0xc0, !PT ;  /* 0x0000000302127812 */ /* 0x001fc800078ec0ff */
[----:B------:R-:W-:-:S07]  /*0470*/  ISETP.NE.AND P1, PT, R18, RZ, PT ;  /* 0x000000ff1200720c */ /* 0x000fce0003f25270 */
[----:B------:R-:W-:Y:S06]  /*0480*/  @!P0 BRA `(.L_x_7) ;  /* 0x00000000004c8947 */ /* 0x000fec0003800000 */
[----:B------:R-:W0:Y:S01]  /*0490*/  LDC.64 R10, c[0x0][0x380] ;  /* 0x0000e000ff0a7b82 */ /* 0x000e220000000a00 */
[C---:B------:R-:W-:Y:S01]  /*04a0*/  IMAD R9, R24.reuse, R4, R3 ;  /* 0x0000000418097224 */ /* 0x040fe200078e0203 */
[C---:B------:R-:W-:Y:S02]  /*04b0*/  IADD3 R15, PT, PT, R24.reuse, R7, RZ ;  /* 0x00000007180f7210 */ /* 0x040fe40007ffe0ff */
[----:B------:R-:W-:Y:S02]  /*04c0*/  MOV R6, 0x3c66 ;  /* 0x00003c6600067802 */ /* 0x000fe40000000f00 */
[----:B------:R-:W-:Y:S02]  /*04d0*/  IADD3 R24, PT, PT, R24, 0x4, RZ ;  /* 0x0000000418187810 */ /* 0x000fe40007ffe0ff */
[----:B------:R-:W1:Y:S01]  /*04e0*/  LDC.64 R12, c[0x0][0x388] ;  /* 0x0000e200ff0c7b82 */ /* 0x000e620000000a00 */
[----:B0-----:R-:W-:-:S05]  /*04f0*/  IMAD.WIDE R10, R9, 0x2, R10 ;  /* 0x00000002090a7825 */ /* 0x001fca00078e020a */
[----:B------:R0:W-:Y:S01]  /*0500*/  STG.E.U16 desc[UR4][R10.64], R6 ;  /* 0x000000060a007986 */ /* 0x0001e2000c101504 */
[----:B------:R-:W-:-:S04]  /*0510*/  IMAD.WIDE R8, R4, 0x2, R10 ;  /* 0x0000000204087825 */ /* 0x000fc800078e020a */
[----:B-1----:R-:W-:-:S04]  /*0520*/  IMAD.WIDE R12, R15, 0x2, R12 ;  /* 0x000000020f0c7825 */ /* 0x002fc800078e020c */
[C---:B------:R-:W-:Y:S01]  /*0530*/  IMAD.WIDE R14, R4.reuse, 0x2, R8 ;  /* 0x00000002040e7825 */ /* 0x040fe200078e0208 */
[----:B------:R0:W-:Y:S04]  /*0540*/  STG.E.U16 desc[UR4][R12.64], RZ ;  /* 0x000000ff0c007986 */ /* 0x0001e8000c101504 */
[----:B------:R0:W-:Y:S01]  /*0550*/  STG.E.U16 desc[UR4][R8.64], R6 ;  /* 0x0000000608007986 */ /* 0x0001e2000c101504 */
[----:B------:R-:W-:-:S03]  /*0560*/  IMAD.WIDE R16, R4, 0x2, R14 ;  /* 0x0000000204107825 */ /* 0x000fc600078e020e */
[----:B------:R0:W-:Y:S04]  /*0570*/  STG.E.U16 desc[UR4][R12.64+0x2], RZ ;  /* 0x000002ff0c007986 */ /* 0x0001e8000c101504 */
[----:B------:R0:W-:Y:S04]  /*0580*/  STG.E.U16 desc[UR4][R14.64], R6 ;  /* 0x000000060e007986 */ /* 0x0001e8000c101504 */
[----:B------:R0:W-:Y:S04]  /*0590*/  STG.E.U16 desc[UR4][R12.64+0x4], RZ ;  /* 0x000004ff0c007986 */ /* 0x0001e8000c101504 */
[----:B------:R0:W-:Y:S04]  /*05a0*/  STG.E.U16 desc[UR4][R16.64], R6 ;  /* 0x0000000610007986 */ /* 0x0001e8000c101504 */
[----:B------:R0:W-:Y:S02]  /*05b0*/  STG.E.U16 desc[UR4][R12.64+0x6], RZ ;  /* 0x000006ff0c007986 */ /* 0x0001e4000c101504 */
.L_x_7:
[----:B------:R-:W-:Y:S05]  /*05c0*/  BSYNC.RECONVERGENT B1 ;  /* 0x0000000000017941 */ /* 0x000fea0003800200 */
.L_x_6:
[----:B------:R-:W-:Y:S05]  /*05d0*/  @!P1 BRA `(.L_x_2) ;  /* 0x0000000000789947 */ /* 0x000fea0003800000 */
[----:B------:R-:W-:Y:S01]  /*05e0*/  ISETP.NE.AND P0, PT, R18, 0x1, PT ;  /* 0x000000011200780c */ /* 0x000fe20003f05270 */
[----:B------:R-:W-:Y:S01]  /*05f0*/  BSSY.RECONVERGENT B1, `(.L_x_8) ;  /* 0x0000011000017945 */ /* 0x000fe20003800200 */
[----:B------:R-:W-:-:S04]  /*0600*/  LOP3.LUT R2, R2, 0x1, RZ, 0xc0, !PT ;  /* 0x0000000102027812 */ /* 0x000fc800078ec0ff */
[----:B------:R-:W-:-:S07]  /*0610*/  ISETP.NE.U32.AND P1, PT, R2, 0x1, PT ;  /* 0x000000010200780c */ /* 0x000fce0003f25070 */
[----:B------:R-:W-:Y:S06]  /*0620*/  @!P0 BRA `(.L_x_9) ;  /* 0x0000000000348947 */ /* 0x000fec0003800000 */
[----:B0-----:R-:W0:Y:S01]  /*0630*/  LDC.64 R8, c[0x0][0x380] ;  /* 0x0000e000ff087b82 */ /* 0x001e220000000a00 */
[C---:B------:R-:W-:Y:S01]  /*0640*/  IMAD R13, R24.reuse, R4, R3 ;  /* 0x00000004180d7224 */ /* 0x040fe200078e0203 */
[C---:B------:R-:W-:Y:S01]  /*0650*/  IADD3 R15, PT, PT, R24.reuse, R7, RZ ;  /* 0x00000007180f7210 */ /* 0x040fe20007ffe0ff */
[----:B------:R-:W-:Y:S01]  /*0660*/  IMAD.MOV.U32 R6, RZ, RZ, 0x3c66 ;  /* 0x00003c66ff067424 */ /* 0x000fe200078e00ff */
[----:B------:R-:W-:-:S04]  /*0670*/  IADD3 R24, PT, PT, R24, 0x2, RZ ;  /* 0x0000000218187810 */ /* 0x000fc80007ffe0ff */
[----:B------:R-:W1:Y:S01]  /*0680*/  LDC.64 R10, c[0x0][0x388] ;  /* 0x0000e200ff0a7b82 */ /* 0x000e620000000a00 */
[----:B0-----:R-:W-:-:S05]  /*0690*/  IMAD.WIDE R8, R13, 0x2, R8 ;  /* 0x000000020d087825 */ /* 0x001fca00078e0208 */
[----:B------:R2:W-:Y:S01]  /*06a0*/  STG.E.U16 desc[UR4][R8.64], R6 ;  /* 0x0000000608007986 */ /* 0x0005e2000c101504 */
[----:B------:R-:W-:-:S04]  /*06b0*/  IMAD.WIDE R12, R4, 0x2, R8 ;  /* 0x00000002040c7825 */ /* 0x000fc800078e0208 */
[----:B-1----:R-:W-:-:S05]  /*06c0*/  IMAD.WIDE R10, R15, 0x2, R10 ;  /* 0x000000020f0a7825 */ /* 0x002fca00078e020a */
[----:B------:R2:W-:Y:S04]  /*06d0*/  STG.E.U16 desc[UR4][R10.64], RZ ;  /* 0x000000ff0a007986 */ /* 0x0005e8000c101504 */
[----:B------:R2:W-:Y:S04]  /*06e0*/  STG.E.U16 desc[UR4][R12.64], R6 ;  /* 0x000000060c007986 */ /* 0x0005e8000c101504 */
[----:B------:R2:W-:Y:S02]  /*06f0*/  STG.E.U16 desc[UR4][R10.64+0x2], RZ ;  /* 0x000002ff0a007986 */ /* 0x0005e4000c101504 */
.L_x_9:
[----:B------:R-:W-:Y:S05]  /*0700*/  BSYNC.RECONVERGENT B1 ;  /* 0x0000000000017941 */ /* 0x000fea0003800200 */
.L_x_8:
[----:B------:R-:W-:Y:S05]  /*0710*/  @P1 BRA `(.L_x_2) ;  /* 0x0000000000281947 */ /* 0x000fea0003800000 */
[----:B0-2---:R-:W0:Y:S01]  /*0720*/  LDC.64 R8, c[0x0][0x380] ;  /* 0x0000e000ff087b82 */ /* 0x005e220000000a00 */
[C---:B------:R-:W-:Y:S01]  /*0730*/  IADD3 R13, PT, PT, R24.reuse, R7, RZ ;  /* 0x00000007180d7210 */ /* 0x040fe20007ffe0ff */
[C---:B------:R-:W-:Y:S02]  /*0740*/  IMAD R7, R24.reuse, R4, R3 ;  /* 0x0000000418077224 */ /* 0x040fe400078e0203 */
[----:B------:R-:W-:Y:S01]  /*0750*/  HFMA2 R2, -RZ, RZ, 0, 1.099609375 ;  /* 0x00003c66ff027431 */ /* 0x000fe200000001ff */
[----:B------:R-:W-:-:S03]  /*0760*/  IADD3 R24, PT, PT, R24, 0x1, RZ ;  /* 0x0000000118187810 */ /* 0x000fc60007ffe0ff */
[----:B------:R-:W1:Y:S01]  /*0770*/  LDC.64 R10, c[0x0][0x388] ;  /* 0x0000e200ff0a7b82 */ /* 0x000e620000000a00 */
[----:B0-----:R-:W-:-:S05]  /*0780*/  IMAD.WIDE R8, R7, 0x2, R8 ;  /* 0x0000000207087825 */ /* 0x001fca00078e0208 */
[----:B------:R3:W-:Y:S01]  /*0790*/  STG.E.U16 desc[UR4][R8.64], R2 ;  /* 0x0000000208007986 */ /* 0x0007e2000c101504 */
[----:B-1----:R-:W-:-:S05]  /*07a0*/  IMAD.WIDE R10, R13, 0x2, R10 ;  /* 0x000000020d0a7825 */ /* 0x002fca00078e020a */
[----:B------:R3:W-:Y:S02]  /*07b0*/  STG.E.U16 desc[UR4][R10.64], RZ ;  /* 0x000000ff0a007986 */ /* 0x0007e4000c101504 */
.L_x_2:
[----:B------:R-:W-:Y:S05]  /*07c0*/  BSYNC.RECONVERGENT B0 ;  /* 0x0000000000007941 */ /* 0x000fea0003800200 */
.L_x_1:
[----:B------:R-:W-:Y:S01]  /*07d0*/  VIADDMNMX R7, R0, 0x1, R5, PT ;  /* 0x0000000100077846 */ /* 0x000fe20003800105 */
[----:B------:R-:W-:Y:S03]  /*07e0*/  BSSY.RECONVERGENT B0, `(.L_x_10) ;  /* 0x0000070000007945 */ /* 0x000fe60003800200 */
[----:B------:R-:W-:-:S13]  /*07f0*/  ISETP.GE.AND P0, PT, R24, R7, PT ;  /* 0x000000071800720c */ /* 0x000fda0003f06270 */
[----:B------:R-:W-:Y:S05]  /*0800*/  @P0 BRA `(.L_x_11) ;  /* 0x0000000400b40947 */ /* 0x000fea0003800000 */
[CC--:B---3--:R-:W-:Y:S01]  /*0810*/  IADD3 R2, PT, PT, R24.reuse, -R7.reuse, RZ ;  /* 0x8000000718027210 */ /* 0x0c8fe20007ffe0ff */
[----:B------:R-:W-:Y:S01]  /*0820*/  BSSY.RECONVERGENT B1, `(.L_x_12) ;  /* 0x000002d000017945 */ /* 0x000fe20003800200 */
[----:B0-2---:R-:W-:Y:S02]  /*0830*/  IADD3 R6, PT, PT, -R24, R7, RZ ;  /* 0x0000000718067210 */ /* 0x005fe40007ffe1ff */
[----:B------:R-:W-:Y:S02]  /*0840*/  ISETP.GT.U32.AND P1, PT, R2, -0x8, PT ;  /* 0xfffffff80200780c */ /* 0x000fe40003f24070 */
[----:B------:R-:W-:-:S04]  /*0850*/  LOP3.LUT R7, R6, 0x7, RZ, 0xc0, !PT ;  /* 0x0000000706077812 */ /* 0x000fc800078ec0ff */
[----:B------:R-:W-:-:S07]  /*0860*/  ISETP.NE.AND P0, PT, R7, RZ, PT ;  /* 0x000000ff0700720c */ /* 0x000fce0003f05270 */
[----:B------:R-:W-:Y:S06]  /*0870*/  @P1 BRA `(.L_x_13) ;  /* 0x00000000009c1947 */ /* 0x000fec0003800000 */
[----:B------:R-:W0:Y:S01]  /*0880*/  LDC.64 R8, c[0x0][0x380] ;  /* 0x0000e000ff087b82 */ /* 0x000e220000000a00 */
[----:B------:R-:W-:Y:S01]  /*0890*/  LOP3.LUT R26, R6, 0xfffffff8, RZ, 0xc0, !PT ;  /* 0xfffffff8061a7812 */ /* 0x000fe200078ec0ff */
[----:B------:R-:W-:Y:S02]  /*08a0*/  IMAD R2, R0, R5, R24 ;  /* 0x0000000500027224 */ /* 0x000fe400078e0218 */
[----:B------:R-:W-:Y:S02]  /*08b0*/  IMAD R25, R24, R4, R3 ;  /* 0x0000000418197224 */ /* 0x000fe400078e0203 */
[----:B------:R-:W-:Y:S02]  /*08c0*/  IMAD.MOV R26, RZ, RZ, -R26 ;  /* 0x000000ffff1a7224 */ /* 0x000fe400078e0a1a */
[----:B------:R-:W1:Y:S05]  /*08d0*/  LDC.64 R10, c[0x0][0x388] ;  /* 0x0000e200ff0a7b82 */ /* 0x000e6a0000000a00 */
.L_x_14:
[----:B0-2---:R-:W-:Y:S01]  /*08e0*/  IMAD.WIDE R12, R25, 0x2, R8 ;  /* 0x00000002190c7825 */ /* 0x005fe200078e0208 */
[----:B------:R-:W-:-:S03]  /*08f0*/  MOV R27, 0x3c66 ;  /* 0x00003c66001b7802 */ /* 0x000fc60000000f00 */
[----:B------:R-:W-:Y:S01]  /*0900*/  HFMA2 R28, -RZ, RZ, 0, 1 ;  /* 0x00003c00ff1c7431 */ /* 0x000fe200000001ff */
[----:B------:R-:W-:Y:S02]  /*0910*/  IADD3 R26, PT, PT, R26, 0x8, RZ ;  /* 0x000000081a1a7810 */ /* 0x000fe40007ffe0ff */
[----:B------:R-:W-:Y:S01]  /*0920*/  IADD3 R24, PT, PT, R24, 0x8, RZ ;  /* 0x0000000818187810 */ /* 0x000fe20007ffe0ff */
[----:B------:R-:W-:Y:S01]  /*0930*/  IMAD.WIDE R14, R4, 0x2, R12 ;  /* 0x00000002040e7825 */ /* 0x000fe200078e020c */
[----:B------:R1:W-:Y:S01]  /*0940*/  STG.E.U16 desc[UR4][R12.64], R27 ;  /* 0x0000001b0c007986 */ /* 0x0003e2000c101504 */
[----:B------:R-:W-:Y:S02]  /*0950*/  ISETP.NE.AND P1, PT, R26, RZ, PT ;  /* 0x000000ff1a00720c */ /* 0x000fe40003f25270 */
[C---:B------:R-:W-:Y:S01]  /*0960*/  LEA R25, R4.reuse, R25, 0x3 ;  /* 0x0000001904197211 */ /* 0x040fe200078e18ff */
[----:B------:R-:W-:-:S04]  /*0970*/  IMAD.WIDE R20, R4, 0x2, R14 ;  /* 0x0000000204147825 */ /* 0x000fc800078e020e */
[----:B------:R-:W-:-:S04]  /*0980*/  IMAD.WIDE R18, R4, 0x2, R20 ;  /* 0x0000000204127825 */ /* 0x000fc800078e0214 */
[C---:B-1----:R-:W-:Y:S01]  /*0990*/  IMAD.WIDE R12, R2.reuse, 0x2, R10 ;  /* 0x00000002020c7825 */ /* 0x042fe200078e020a */
[----:B------:R-:W-:-:S03]  /*09a0*/  IADD3 R2, PT, PT, R2, 0x8, RZ ;  /* 0x0000000802027810 */ /* 0x000fc60007ffe0ff */
[C---:B------:R-:W-:Y:S01]  /*09b0*/  IMAD.WIDE R16, R4.reuse, 0x2, R18 ;  /* 0x0000000204107825 */ /* 0x040fe200078e0212 */
[----:B------:R-:W-:Y:S04]  /*09c0*/  STG.E.U16 desc[UR4][R12.64], R28 ;  /* 0x0000001c0c007986 */ /* 0x000fe8000c101504 */
[----:B------:R0:W-:Y:S04]  /*09d0*/  STG.E.U16 desc[UR4][R14.64], R27 ;  /* 0x0000001b0e007986 */ /* 0x0001e8000c101504 */
[----:B------:R-:W-:Y:S04]  /*09e0*/  STG.E.U16 desc[UR4][R12.64+0x2], R28 ;  /* 0x0000021c0c007986 */ /* 0x000fe8000c101504 */
[----:B------:R-:W-:Y:S01]  /*09f0*/  STG.E.U16 desc[UR4][R20.64], R27 ;  /* 0x0000001b14007986 */ /* 0x000fe2000c101504 */
[----:B0-----:R-:W-:-:S03]  /*0a00*/  IMAD.WIDE R14, R4, 0x2, R16 ;  /* 0x00000002040e7825 */ /* 0x001fc600078e0210 */
[----:B------:R-:W-:Y:S04]  /*0a10*/  STG.E.U16 desc[UR4][R12.64+0x4], R28 ;  /* 0x0000041c0c007986 */ /* 0x000fe8000c101504 */
[----:B------:R-:W-:Y:S01]  /*0a20*/  STG.E.U16 desc[UR4][R18.64], R27 ;  /* 0x0000001b12007986 */ /* 0x000fe2000c101504 */
[----:B------:R-:W-:-:S03]  /*0a30*/  IMAD.WIDE R22, R4, 0x2, R14 ;  /* 0x0000000204167825 */ /* 0x000fc600078e020e */
[----:B------:R-:W-:Y:S04]  /*0a40*/  STG.E.U16 desc[UR4][R12.64+0x6], R28 ;  /* 0x0000061c0c007986 */ /* 0x000fe8000c101504 */
[----:B------:R0:W-:Y:S04]  /*0a50*/  STG.E.U16 desc[UR4][R16.64], R27 ;  /* 0x0000001b10007986 */ /* 0x0001e8000c101504 */
[----:B------:R2:W-:Y:S04]  /*0a60*/  STG.E.U16 desc[UR4][R12.64+0x8], R28 ;  /* 0x0000081c0c007986 */ /* 0x0005e8000c101504 */
[----:B------:R2:W-:Y:S01]  /*0a70*/  STG.E.U16 desc[UR4][R14.64], R27 ;  /* 0x0000001b0e007986 */ /* 0x0005e2000c101504 */
[----:B0-----:R-:W-:-:S03]  /*0a80*/  IMAD.WIDE R16, R4, 0x2, R22 ;  /* 0x0000000204107825 */ /* 0x001fc600078e0216 */
[----:B------:R2:W-:Y:S04]  /*0a90*/  STG.E.U16 desc[UR4][R12.64+0xa], R28 ;  /* 0x00000a1c0c007986 */ /* 0x0005e8000c101504 */
[----:B------:R2:W-:Y:S04]  /*0aa0*/  STG.E.U16 desc[UR4][R22.64], R27 ;  /* 0x0000001b16007986 */ /* 0x0005e8000c101504 */
[----:B------:R2:W-:Y:S04]  /*0ab0*/  STG.E.U16 desc[UR4][R12.64+0xc], R28 ;  /* 0x00000c1c0c007986 */ /* 0x0005e8000c101504 */
[----:B------:R2:W-:Y:S04]  /*0ac0*/  STG.E.U16 desc[UR4][R16.64], R27 ;  /* 0x0000001b10007986 */ /* 0x0005e8000c101504 */
[----:B------:R2:W-:Y:S01]  /*0ad0*/  STG.E.U16 desc[UR4][R12.64+0xe], R28 ;  /* 0x00000e1c0c007986 */ /* 0x0005e2000c101504 */
[----:B------:R-:W-:Y:S05]  /*0ae0*/  @P1 BRA `(.L_x_14) ;  /* 0xfffffffc007c1947 */ /* 0x000fea000383ffff */
.L_x_13:
[----:B------:R-:W-:Y:S05]  /*0af0*/  BSYNC.RECONVERGENT B1 ;  /* 0x0000000000017941 */ /* 0x000fea0003800200 */
.L_x_12:
[----:B------:R-:W-:Y:S05]  /*0b00*/  @!P0 BRA `(.L_x_11) ;  /* 0x0000000000f48947 */ /* 0x000fea0003800000 */
[----:B------:R-:W-:Y:S01]  /*0b10*/  ISETP.GE.U32.AND P0, PT, R7, 0x4, PT ;  /* 0x000000040700780c */ /* 0x000fe20003f06070 */
[----:B------:R-:W-:Y:S01]  /*0b20*/  BSSY.RECONVERGENT B1, `(.L_x_15) ;  /* 0x000001a000017945 */ /* 0x000fe20003800200 */
[----:B------:R-:W-:-:S04]  /*0b30*/  LOP3.LUT R18, R6, 0x3, RZ, 0xc0, !PT ;  /* 0x0000000306127812 */ /* 0x000fc800078ec0ff */
[----:B------:R-:W-:-:S07]  /*0b40*/  ISETP.NE.AND P1, PT, R18, RZ, PT ;  /* 0x000000ff1200720c */ /* 0x000fce0003f25270 */
[----:B------:R-:W-:Y:S06]  /*0b50*/  @!P0 BRA `(.L_x_16) ;  /* 0x0000000000588947 */ /* 0x000fec0003800000 */
[----:B------:R-:W0:Y:S01]  /*0b60*/  LDC.64 R10, c[0x0][0x380] ;  /* 0x0000e000ff0a7b82 */ /* 0x000e220000000a00 */
[----:B------:R-:W-:Y:S01]  /*0b70*/  IMAD R7, R24, R4, R3 ;  /* 0x0000000418077224 */ /* 0x000fe200078e0203 */
[----:B--2---:R-:W-:Y:S01]  /*0b80*/  MOV R14, 0x3c00 ;  /* 0x00003c00000e7802 */ /* 0x004fe20000000f00 */
[----:B------:R-:W-:-:S05]  /*0b90*/  IMAD.MOV.U32 R2, RZ, RZ, 0x3c66 ;  /* 0x00003c66ff027424 */ /* 0x000fca00078e00ff */
[----:B------:R-:W1:Y:S01]  /*0ba0*/  LDC.64 R12, c[0x0][0x388] ;  /* 0x0000e200ff0c7b82 */ /* 0x000e620000000a00 */
[----:B0-----:R-:W-:-:S04]  /*0bb0*/  IMAD.WIDE R10, R7, 0x2, R10 ;  /* 0x00000002070a7825 */ /* 0x001fc800078e020a */
[----:B------:R-:W-:Y:S01]  /*0bc0*/  IMAD R7, R0, R5, R24 ;  /* 0x0000000500077224 */ /* 0x000fe200078e0218 */
[----:B------:R-:W-:Y:S01]  /*0bd0*/  IADD3 R24, PT, PT, R24, 0x4, RZ ;  /* 0x0000000418187810 */ /* 0x000fe20007ffe0ff */
[----:B------:R-:W-:-:S04]  /*0be0*/  IMAD.WIDE R8, R4, 0x2, R10 ;  /* 0x0000000204087825 */ /* 0x000fc800078e020a */
[----:B-1----:R-:W-:Y:S01]  /*0bf0*/  IMAD.WIDE R12, R7, 0x2, R12 ;  /* 0x00000002070c7825 */ /* 0x002fe200078e020c */
[----:B------:R-:W-:Y:S02]  /*0c00*/  PRMT R7, R2, 0x7610, R7 ;  /* 0x0000761002077816 */ /* 0x000fe40000000007 */
[----:B------:R-:W-:Y:S01]  /*0c10*/  PRMT R2, R14, 0x7610, R2 ;  /* 0x000076100e027816 */ /* 0x000fe20000000002 */
[C---:B------:R-:W-:Y:S02]  /*0c20*/  IMAD.WIDE R14, R4.reuse, 0x2, R8 ;  /* 0x00000002040e7825 */ /* 0x040fe400078e0208 */
[----:B------:R0:W-:Y:S04]  /*0c30*/  STG.E.U16 desc[UR4][R10.64], R7 ;  /* 0x000000070a007986 */ /* 0x0001e8000c101504 */
[----:B------:R0:W-:Y:S01]  /*0c40*/  STG.E.U16 desc[UR4][R12.64], R2 ;  /* 0x000000020c007986 */ /* 0x0001e2000c101504 */
[----:B------:R-:W-:-:S03]  /*0c50*/  IMAD.WIDE R16, R4, 0x2, R14 ;  /* 0x0000000204107825 */ /* 0x000fc600078e020e */
[----:B------:R0:W-:Y:S04]  /*0c60*/  STG.E.U16 desc[UR4][R8.64], R7 ;  /* 0x0000000708007986 */ /* 0x0001e8000c101504 */
[----:B------:R0:W-:Y:S04]  /*0c70*/  STG.E.U16 desc[UR4][R12.64+0x2], R2 ;  /* 0x000002020c007986 */ /* 0x0001e8000c101504 */
[----:B------:R0:W-:Y:S04]  /*0c80*/  STG.E.U16 desc[UR4][R14.64], R7 ;  /* 0x000000070e007986 */ /* 0x0001e8000c101504 */
[----:B------:R0:W-:Y:S04]  /*0c90*/  STG.E.U16 desc[UR4][R12.64+0x4], R2 ;  /* 0x000004020c007986 */ /* 0x0001e8000c101504 */
[----:B------:R0:W-:Y:S04]  /*0ca0*/  STG.E.U16 desc[UR4][R16.64], R7 ;  /* 0x0000000710007986 */ /* 0x0001e8000c101504 */
[----:B------:R0:W-:Y:S02]  /*0cb0*/  STG.E.U16 desc[UR4][R12.64+0x6], R2 ;  /* 0x000006020c007986 */ /* 0x0001e4000c101504 */
.L_x_16:
[----:B------:R-:W-:Y:S05]  /*0cc0*/  BSYNC.RECONVERGENT B1 ;  /* 0x0000000000017941 */ /* 0x000fea0003800200 */
.L_x_15:
[----:B------:R-:W-:Y:S05]  /*0cd0*/  @!P1 BRA `(.L_x_11) ;  /* 0x0000000000809947 */ /* 0x000fea0003800000 */
[----:B------:R-:W-:Y:S01]  /*0ce0*/  ISETP.NE.AND P0, PT, R18, 0x1, PT ;  /* 0x000000011200780c */ /* 0x000fe20003f05270 */
[----:B------:R-:W-:Y:S01]  /*0cf0*/  BSSY.RECONVERGENT B1, `(.L_x_17) ;  /* 0x0000012000017945 */ /* 0x000fe20003800200 */
[----:B------:R-:W-:-:S04]  /*0d00*/  LOP3.LUT R6, R6, 0x1, RZ, 0xc0, !PT ;  /* 0x0000000106067812 */ /* 0x000fc800078ec0ff */
[----:B------:R-:W-:-:S07]  /*0d10*/  ISETP.NE.U32.AND P1, PT, R6, 0x1, PT ;  /* 0x000000010600780c */ /* 0x000fce0003f25070 */
[----:B------:R-:W-:Y:S06]  /*0d20*/  @!P0 BRA `(.L_x_18) ;  /* 0x0000000000388947 */ /* 0x000fec0003800000 */
[----:B0-----:R-:W0:Y:S01]  /*0d30*/  LDC.64 R6, c[0x0][0x380] ;  /* 0x0000e000ff067b82 */ /* 0x001e220000000a00 */
[----:B------:R-:W-:Y:S02]  /*0d40*/  IMAD R11, R24, R4, R3 ;  /* 0x00000004180b7224 */ /* 0x000fe400078e0203 */
[----:B------:R-:W-:Y:S02]  /*0d50*/  HFMA2 R2, -RZ, RZ, 0, 1.099609375 ;  /* 0x00003c66ff027431 */ /* 0x000fe400000001ff */
[----:B--2---:R-:W-:Y:S01]  /*0d60*/  IMAD R13, R0, R5, R24 ;  /* 0x00000005000d7224 */ /* 0x004fe200078e0218 */
[----:B------:R-:W-:Y:S02]  /*0d70*/  MOV R12, 0x3c00 ;  /* 0x00003c00000c7802 */ /* 0x000fe40000000f00 */
[----:B------:R-:W-:Y:S01]  /*0d80*/  IADD3 R24, PT, PT, R24, 0x2, RZ ;  /* 0x0000000218187810 */ /* 0x000fe20007ffe0ff */
[----:B------:R-:W1:Y:S01]  /*0d90*/  LDC.64 R8, c[0x0][0x388] ;  /* 0x0000e200ff087b82 */ /* 0x000e620000000a00 */
[----:B0-----:R-:W-:-:S05]  /*0da0*/  IMAD.WIDE R6, R11, 0x2, R6 ;  /* 0x000000020b067825 */ /* 0x001fca00078e0206 */
[----:B------:R3:W-:Y:S01]  /*0db0*/  STG.E.U16 desc[UR4][R6.64], R2 ;  /* 0x0000000206007986 */ /* 0x0007e2000c101504 */
[----:B------:R-:W-:-:S04]  /*0dc0*/  IMAD.WIDE R10, R4, 0x2, R6 ;  /* 0x00000002040a7825 */ /* 0x000fc800078e0206 */
[----:B-1----:R-:W-:-:S05]  /*0dd0*/  IMAD.WIDE R8, R13, 0x2, R8 ;  /* 0x000000020d087825 */ /* 0x002fca00078e0208 */
[----:B------:R3:W-:Y:S04]  /*0de0*/  STG.E.U16 desc[UR4][R8.64], R12 ;  /* 0x0000000c08007986 */ /* 0x0007e8000c101504 */
[----:B------:R3:W-:Y:S04]  /*0df0*/  STG.E.U16 desc[UR4][R10.64], R2 ;  /* 0x000000020a007986 */ /* 0x0007e8000c101504 */
[----:B------:R3:W-:Y:S02]  /*0e00*/  STG.E.U16 desc[UR4][R8.64+0x2], R12 ;  /* 0x0000020c08007986 */ /* 0x0007e4000c101504 */
.L_x_18:
[----:B------:R-:W-:Y:S05]  /*0e10*/  BSYNC.RECONVERGENT B1 ;  /* 0x0000000000017941 */ /* 0x000fea0003800200 */
.L_x_17:
[----:B------:R-:W-:Y:S05]  /*0e20*/  @P1 BRA `(.L_x_11) ;  /* 0x00000000002c1947 */ /* 0x000fea0003800000 */
[----:B0--3--:R-:W0:Y:S01]  /*0e30*/  LDC.64 R6, c[0x0][0x380] ;  /* 0x0000e000ff067b82 */ /* 0x009e220000000a00 */
[----:B------:R-:W-:Y:S02]  /*0e40*/  IMAD R11, R24, R4, R3 ;  /* 0x00000004180b7224 */ /* 0x000fe400078e0203 */
[----:B------:R-:W-:Y:S02]  /*0e50*/  HFMA2 R2, -RZ, RZ, 0, 1.099609375 ;  /* 0x00003c66ff027431 */ /* 0x000fe400000001ff */
[----:B--2---:R-:W-:Y:S01]  /*0e60*/  IMAD R13, R0, R5, R24 ;  /* 0x00000005000d7224 */ /* 0x004fe200078e0218 */
[----:B------:R-:W-:Y:S01]  /*0e70*/  IADD3 R24, PT, PT, R24, 0x1, RZ ;  /* 0x0000000118187810 */ /* 0x000fe20007ffe0ff */
[----:B------:R-:W-:Y:S01]  /*0e80*/  IMAD.MOV.U32 R10, RZ, RZ, 0x3c00 ;  /* 0x00003c00ff0a7424 */ /* 0x000fe200078e00ff */
[----:B------:R-:W1:Y:S01]  /*0e90*/  LDC.64 R8, c[0x0][0x388] ;  /* 0x0000e200ff087b82 */ /* 0x000e620000000a00 */
[----:B0-----:R-:W-:-:S05]  /*0ea0*/  IMAD.WIDE R6, R11, 0x2, R6 ;  /* 0x000000020b067825 */ /* 0x001fca00078e0206 */
[----:B------:R4:W-:Y:S01]  /*0eb0*/  STG.E.U16 desc[UR4][R6.64], R2 ;  /* 0x0000000206007986 */ /* 0x0009e2000c101504 */
[----:B-1----:R-:W-:-:S05]  /*0ec0*/  IMAD.WIDE R8, R13, 0x2, R8 ;  /* 0x000000020d087825 */ /* 0x002fca00078e0208 */
[----:B------:R4:W-:Y:S02]  /*0ed0*/  STG.E.U16 desc[UR4][R8.64], R10 ;  /* 0x0000000a08007986 */ /* 0x0009e4000c101504 */
.L_x_11:
[----:B------:R-:W-:Y:S05]  /*0ee0*/  BSYNC.RECONVERGENT B0 ;  /* 0x0000000000007941 */ /* 0x000fea0003800200 */
.L_x_10:
[----:B------:R-:W-:Y:S01]  /*0ef0*/  ISETP.GE.AND P0, PT, R24, R5, PT ;  /* 0x000000051800720c */ /* 0x000fe20003f06270 */
[----:B------:R-:W-:-:S12]  /*0f00*/  BSSY.RECONVERGENT B0, `(.L_x_19) ;  /* 0x0000068000007945 */ /* 0x000fd80003800200 */
[----:B------:R-:W-:Y:S05]  /*0f10*/  @P0 BRA `(.L_x_20) ;  /* 0x0000000400980947 */ /* 0x000fea0003800000 */
[CC--:B0--34-:R-:W-:Y:S01]  /*0f20*/  IADD3 R2, PT, PT, R24.reuse, -R5.reuse, RZ ;  /* 0x8000000518027210 */ /* 0x0d9fe20007ffe0ff */
[----:B------:R-:W-:Y:S01]  /*0f30*/  BSSY.RECONVERGENT B1, `(.L_x_21) ;  /* 0x000002c000017945 */ /* 0x000fe20003800200 */
[----:B--2---:R-:W-:Y:S02]  /*0f40*/  IADD3 R6, PT, PT, -R24, R5, RZ ;  /* 0x0000000518067210 */ /* 0x004fe40007ffe1ff */
[----:B------:R-:W-:Y:S02]  /*0f50*/  ISETP.GT.U32.AND P1, PT, R2, -0x8, PT ;  /* 0xfffffff80200780c */ /* 0x000fe40003f24070 */
[----:B------:R-:W-:-:S04]  /*0f60*/  LOP3.LUT R7, R6, 0x7, RZ, 0xc0, !PT ;  /* 0x0000000706077812 */ /* 0x000fc800078ec0ff */
[----:B------:R-:W-:-:S07]  /*0f70*/  ISETP.NE.AND P0, PT, R7, RZ, PT ;  /* 0x000000ff0700720c */ /* 0x000fce0003f05270 */
[----:B------:R-:W-:Y:S06]  /*0f80*/  @P1 BRA `(.L_x_22) ;  /* 0x0000000000981947 */ /* 0x000fec0003800000 */
[----:B------:R-:W0:Y:S01]  /*0f90*/  LDC.64 R8, c[0x0][0x380] ;  /* 0x0000e000ff087b82 */ /* 0x000e220000000a00 */
[----:B------:R-:W-:Y:S01]  /*0fa0*/  LOP3.LUT R28, R6, 0xfffffff8, RZ, 0xc0, !PT ;  /* 0xfffffff8061c7812 */ /* 0x000fe200078ec0ff */
[----:B------:R-:W-:Y:S02]  /*0fb0*/  IMAD R2, R0, R5, R24 ;  /* 0x0000000500027224 */ /* 0x000fe400078e0218 */
[----:B------:R-:W-:Y:S01]  /*0fc0*/  IMAD R25, R24, R4, R3 ;  /* 0x0000000418197224 */ /* 0x000fe200078e0203 */
[----:B------:R-:W-:-:S03]  /*0fd0*/  IADD3 R28, PT, PT, -R28, RZ, RZ ;  /* 0x000000ff1c1c7210 */ /* 0x000fc60007ffe1ff */
[----:B------:R-:W1:Y:S04]  /*0fe0*/  LDC.64 R10, c[0x0][0x388] ;  /* 0x0000e200ff0a7b82 */ /* 0x000e680000000a00 */
.L_x_23:
[----:B0-2---:R-:W-:Y:S01]  /*0ff0*/  IMAD.WIDE R16, R25, 0x2, R8 ;  /* 0x0000000219107825 */ /* 0x005fe200078e0208 */
[----:B------:R-:W-:Y:S02]  /*1000*/  MOV R29, 0x3c66 ;  /* 0x00003c66001d7802 */ /* 0x000fe40000000f00 */
[----:B------:R-:W-:Y:S01]  /*1010*/  IADD3 R28, PT, PT, R28, 0x8, RZ ;  /* 0x000000081c1c7810 */ /* 0x000fe20007ffe0ff */
[----:B------:R-:W-:Y:S01]  /*1020*/  VIADD R24, R24, 0x8 ;  /* 0x0000000818187836 */ /* 0x000fe20000000000 */
[C---:B------:R-:W-:Y:S01]  /*1030*/  LEA R25, R4.reuse, R25, 0x3 ;  /* 0x0000001904197211 */ /* 0x040fe200078e18ff */
[----:B------:R-:W-:Y:S01]  /*1040*/  IMAD.WIDE R22, R4, 0x2, R16 ;  /* 0x0000000204167825 */ /* 0x000fe200078e0210 */
[----:B------:R1:W-:Y:S01]  /*1050*/  STG.E.U16 desc[UR4][R16.64], R29 ;  /* 0x0000001d10007986 */ /* 0x0003e2000c101504 */
[----:B------:R-:W-:Y:S02]  /*1060*/  ISETP.NE.AND P1, PT, R28, RZ, PT ;  /* 0x000000ff1c00720c */ /* 0x000fe40003f25270 */
[----:B------:R-:W-:-:S04]  /*1070*/  IMAD.WIDE R12, R4, 0x2, R22 ;  /* 0x00000002040c7825 */ /* 0x000fc800078e0216 */
[----:B------:R-:W-:-:S04]  /*1080*/  IMAD.WIDE R14, R4, 0x2, R12 ;  /* 0x00000002040e7825 */ /* 0x000fc800078e020c */
[C---:B-1----:R-:W-:Y:S01]  /*1090*/  IMAD.WIDE R16, R2.reuse, 0x2, R10 ;  /* 0x0000000202107825 */ /* 0x042fe200078e020a */
[----:B------:R-:W-:-:S03]  /*10a0*/  IADD3 R2, PT, PT, R2, 0x8, RZ ;  /* 0x0000000802027810 */ /* 0x000fc60007ffe0ff */
[C---:B------:R-:W-:Y:S01]  /*10b0*/  IMAD.WIDE R18, R4.reuse, 0x2, R14 ;  /* 0x0000000204127825 */ /* 0x040fe200078e020e */
[----:B------:R-:W-:Y:S04]  /*10c0*/  STG.E.U16 desc[UR4][R16.64], RZ ;  /* 0x000000ff10007986 */ /* 0x000fe8000c101504 */
[----:B------:R-:W-:Y:S01]  /*10d0*/  STG.E.U16 desc[UR4][R22.64], R29 ;  /* 0x0000001d16007986 */ /* 0x000fe2000c101504 */
[----:B------:R-:W-:-:S03]  /*10e0*/  IMAD.WIDE R20, R4, 0x2, R18 ;  /* 0x0000000204147825 */ /* 0x000fc600078e0212 */
[----:B------:R-:W-:Y:S01]  /*10f0*/  STG.E.U16 desc[UR4][R16.64+0x2], RZ ;  /* 0x000002ff10007986 */ /* 0x000fe2000c101504 */
[----:B------:R-:W-:-:S03]  /*1100*/  IMAD.WIDE R26, R4, 0x2, R20 ;  /* 0x00000002041a7825 */ /* 0x000fc600078e0214 */
[----:B------:R0:W-:Y:S04]  /*1110*/  STG.E.U16 desc[UR4][R12.64], R29 ;  /* 0x0000001d0c007986 */ /* 0x0001e8000c101504 */
[----:B------:R2:W-:Y:S04]  /*1120*/  STG.E.U16 desc[UR4][R16.64+0x4], RZ ;  /* 0x000004ff10007986 */ /* 0x0005e8000c101504 */
[----:B------:R2:W-:Y:S04]  /*1130*/  STG.E.U16 desc[UR4][R14.64], R29 ;  /* 0x0000001d0e007986 */ /* 0x0005e8000c101504 */
[----:B------:R2:W-:Y:S01]  /*1140*/  STG.E.U16 desc[UR4][R16.64+0x6], RZ ;  /* 0x000006ff10007986 */ /* 0x0005e2000c101504 */
[----:B0-----:R-:W-:-:S03]  /*1150*/  IMAD.WIDE R12, R4, 0x2, R26 ;  /* 0x00000002040c7825 */ /* 0x001fc600078e021a */
[----:B------:R2:W-:Y:S04]  /*1160*/  STG.E.U16 desc[UR4][R18.64], R29 ;  /* 0x0000001d12007986 */ /* 0x0005e8000c101504 */
[----:B------:R2:W-:Y:S04]  /*1170*/  STG.E.U16 desc[UR4][R16.64+0x8], RZ ;  /* 0x000008ff10007986 */ /* 0x0005e8000c101504 */
[----:B------:R2:W-:Y:S04]  /*1180*/  STG.E.U16 desc[UR4][R20.64], R29 ;  /* 0x0000001d14007986 */ /* 0x0005e8000c101504 */
[----:B------:R2:W-:Y:S04]  /*1190*/  STG.E.U16 desc[UR4][R16.64+0xa], RZ ;  /* 0x00000aff10007986 */ /* 0x0005e8000c101504 */
[----:B------:R2:W-:Y:S04]  /*11a0*/  STG.E.U16 desc[UR4][R26.64], R29 ;  /* 0x0000001d1a007986 */ /* 0x0005e8000c101504 */
[----:B------:R2:W-:Y:S04]  /*11b0*/  STG.E.U16 desc[UR4][R16.64+0xc], RZ ;  /* 0x00000cff10007986 */ /* 0x0005e8000c101504 */
[----:B------:R2:W-:Y:S04]  /*11c0*/  STG.E.U16 desc[UR4][R12.64], R29 ;  /* 0x0000001d0c007986 */ /* 0x0005e8000c101504 */
[----:B------:R2:W-:Y:S01]  /*11d0*/  STG.E.U16 desc[UR4][R16.64+0xe], RZ ;  /* 0x00000eff10007986 */ /* 0x0005e2000c101504 */
[----:B------:R-:W-:Y:S05]  /*11e0*/  @P1 BRA `(.L_x_23) ;  /* 0xfffffffc00801947 */ /* 0x000fea000383ffff */
.L_x_22:
[----:B------:R-:W-:Y:S05]  /*11f0*/  BSYNC.RECONVERGENT B1 ;  /* 0x0000000000017941 */ /* 0x000fea0003800200 */
.L_x_21:
[----:B------:R-:W-:Y:S05]  /*1200*/  @!P0 BRA `(.L_x_20) ;  /* 0x0000000000dc8947 */ /* 0x000fea0003800000 */
[----:B------:R-:W-:Y:S01]  /*1210*/  ISETP.GE.U32.AND P0, PT, R7, 0x4, PT ;  /* 0x000000040700780c */ /* 0x000fe20003f06070 */
[----:B------:R-:W-:Y:S01]  /*1220*/  BSSY.RECONVERGENT B1, `(.L_x_24) ;  /* 0x0000018000017945 */ /* 0x000fe20003800200 */
[----:B------:R-:W-:-:S04]  /*1230*/  LOP3.LUT R2, R6, 0x3, RZ, 0xc0, !PT ;  /* 0x0000000306027812 */ /* 0x000fc800078ec0ff */
[----:B------:R-:W-:-:S07]  /*1240*/  ISETP.NE.AND P1, PT, R2, RZ, PT ;  /* 0x000000ff0200720c */ /* 0x000fce0003f25270 */
[----:B------:R-:W-:Y:S06]  /*1250*/  @!P0 BRA `(.L_x_25) ;  /* 0x0000000000508947 */ /* 0x000fec0003800000 */
[----:B------:R-:W0:Y:S01]  /*1260*/  LDC.64 R10, c[0x0][0x380] ;  /* 0x0000e000ff0a7b82 */ /* 0x000e220000000a00 */
[----:B------:R-:W-:Y:S02]  /*1270*/  IMAD R7, R24, R4, R3 ;  /* 0x0000000418077224 */ /* 0x000fe400078e0203 */
[----:B--2---:R-:W-:-:S05]  /*1280*/  HFMA2 R14, -RZ, RZ, 0, 1.099609375 ;  /* 0x00003c66ff0e7431 */ /* 0x004fca00000001ff */
[----:B------:R-:W1:Y:S01]  /*1290*/  LDC.64 R12, c[0x0][0x388] ;  /* 0x0000e200ff0c7b82 */ /* 0x000e620000000a00 */
[----:B0-----:R-:W-:-:S04]  /*12a0*/  IMAD.WIDE R10, R7, 0x2, R10 ;  /* 0x00000002070a7825 */ /* 0x001fc800078e020a */
[----:B------:R-:W-:Y:S01]  /*12b0*/  IMAD R7, R0, R5, R24 ;  /* 0x0000000500077224 */ /* 0x000fe200078e0218 */
[----:B------:R-:W-:Y:S01]  /*12c0*/  IADD3 R24, PT, PT, R24, 0x4, RZ ;  /* 0x0000000418187810 */ /* 0x000fe20007ffe0ff */
[----:B------:R-:W-:-:S04]  /*12d0*/  IMAD.WIDE R8, R4, 0x2, R10 ;  /* 0x0000000204087825 */ /* 0x000fc800078e020a */
[----:B-1----:R-:W-:Y:S01]  /*12e0*/  IMAD.WIDE R12, R7, 0x2, R12 ;  /* 0x00000002070c7825 */ /* 0x002fe200078e020c */
[----:B------:R-:W-:-:S03]  /*12f0*/  PRMT R7, R14, 0x7610, R7 ;  /* 0x000076100e077816 */ /* 0x000fc60000000007 */
[C---:B------:R-:W-:Y:S02]  /*1300*/  IMAD.WIDE R14, R4.reuse, 0x2, R8 ;  /* 0x00000002040e7825 */ /* 0x040fe400078e0208 */
[----:B------:R0:W-:Y:S04]  /*1310*/  STG.E.U16 desc[UR4][R10.64], R7 ;  /* 0x000000070a007986 */ /* 0x0001e8000c101504 */
[----:B------:R0:W-:Y:S01]  /*1320*/  STG.E.U16 desc[UR4][R12.64], RZ ;  /* 0x000000ff0c007986 */ /* 0x0001e2000c101504 */
[----:B------:R-:W-:-:S03]  /*1330*/  IMAD.WIDE R16, R4, 0x2, R14 ;  /* 0x0000000204107825 */ /* 0x000fc600078e020e */
[----:B------:R0:W-:Y:S04]  /*1340*/  STG.E.U16 desc[UR4][R8.64], R7 ;  /* 0x0000000708007986 */ /* 0x0001e8000c101504 */
[----:B------:R0:W-:Y:S04]  /*1350*/  STG.E.U16 desc[UR4][R12.64+0x2], RZ ;  /* 0x000002ff0c007986 */ /* 0x0001e8000c101504 */
[----:B------:R0:W-:Y:S04]  /*1360*/  STG.E.U16 desc[UR4][R14.64], R7 ;  /* 0x000000070e007986 */ /* 0x0001e8000c101504 */
[----:B------:R0:W-:Y:S04]  /*1370*/  STG.E.U16 desc[UR4][R12.64+0x4], RZ ;  /* 0x000004ff0c007986 */ /* 0x0001e8000c101504 */
[----:B------:R0:W-:Y:S04]  /*1380*/  STG.E.U16 desc[UR4][R16.64], R7 ;  /* 0x0000000710007986 */ /* 0x0001e8000c101504 */
[----:B------:R0:W-:Y:S02]  /*1390*/  STG.E.U16 desc[UR4][R12.64+0x6], RZ ;  /* 0x000006ff0c007986 */ /* 0x0001e4000c101504 */
.L_x_25:
[----:B------:R-:W-:Y:S05]  /*13a0*/  BSYNC.RECONVERGENT B1 ;  /* 0x0000000000017941 */ /* 0x000fea0003800200 */
.L_x_24:
[----:B------:R-:W-:Y:S05]  /*13b0*/  @!P1 BRA `(.L_x_20) ;  /* 0x0000000000709947 */ /* 0x000fea0003800000 */
[----:B0-----:R-:W0:Y:S01]  /*13c0*/  LDC.64 R10, c[0x0][0x380] ;  /* 0x0000e000ff0a7b82 */ /* 0x001e220000000a00 */
[----:B------:R-:W-:Y:S01]  /*13d0*/  ISETP.NE.AND P0, PT, R2, 0x1, PT ;  /* 0x000000010200780c */ /* 0x000fe20003f05270 */
[----:B------:R-:W-:Y:S01]  /*13e0*/  BSSY.RECONVERGENT B1, `(.L_x_26) ;  /* 0x0000012000017945 */ /* 0x000fe20003800200 */
[----:B------:R-:W-:-:S04]  /*13f0*/  LOP3.LUT R6, R6, 0x1, RZ, 0xc0, !PT ;  /* 0x0000000106067812 */ /* 0x000fc800078ec0ff */
[----:B------:R-:W-:Y:S01]  /*1400*/  ISETP.NE.U32.AND P1, PT, R6, 0x1, PT ;  /* 0x000000010600780c */ /* 0x000fe20003f25070 */
[----:B------:R-:W1:Y:S06]  /*1410*/  LDC.64 R8, c[0x0][0x388] ;  /* 0x0000e200ff087b82 */ /* 0x000e6c0000000a00 */
[----:B------:R-:W-:Y:S06]  /*1420*/  @!P0 BRA `(.L_x_27) ;  /* 0x0000000000348947 */ /* 0x000fec0003800000 */
[----:B------:R-:W3:Y:S01]  /*1430*/  LDC.64 R6, c[0x0][0x380] ;  /* 0x0000e000ff067b82 */ /* 0x000ee20000000a00 */
[----:B--2---:R-:W-:Y:S01]  /*1440*/  IMAD R15, R24, R4, R3 ;  /* 0x00000004180f7224 */ /* 0x004fe200078e0203 */
[----:B------:R-:W-:-:S06]  /*1450*/  MOV R2, 0x3c66 ;  /* 0x00003c6600027802 */ /* 0x000fcc0000000f00 */
[----:B------:R-:W2:Y:S01]  /*1460*/  LDC.64 R12, c[0x0][0x388] ;  /* 0x0000e200ff0c7b82 */ /* 0x000ea20000000a00 */
[----:B---3--:R-:W-:-:S04]  /*1470*/  IMAD.WIDE R6, R15, 0x2, R6 ;  /* 0x000000020f067825 */ /* 0x008fc800078e0206 */
[----:B------:R-:W-:Y:S01]  /*1480*/  IMAD R15, R0, R5, R24 ;  /* 0x00000005000f7224 */ /* 0x000fe200078e0218 */
[----:B------:R3:W-:Y:S01]  /*1490*/  STG.E.U16 desc[UR4][R6.64], R2 ;  /* 0x0000000206007986 */ /* 0x0007e2000c101504 */
[----:B------:R-:W-:Y:S02]  /*14a0*/  IADD3 R24, PT, PT, R24, 0x2, RZ ;  /* 0x0000000218187810 */ /* 0x000fe40007ffe0ff */
[----:B--2---:R-:W-:-:S04]  /*14b0*/  IMAD.WIDE R12, R15, 0x2, R12 ;  /* 0x000000020f0c7825 */ /* 0x004fc800078e020c */
[----:B------:R-:W-:Y:S01]  /*14c0*/  IMAD.WIDE R14, R4, 0x2, R6 ;  /* 0x00000002040e7825 */ /* 0x000fe200078e0206 */
[----:B------:R3:W-:Y:S04]  /*14d0*/  STG.E.U16 desc[UR4][R12.64], RZ ;  /* 0x000000ff0c007986 */ /* 0x0007e8000c101504 */
[----:B------:R3:W-:Y:S04]  /*14e0*/  STG.E.U16 desc[UR4][R14.64], R2 ;  /* 0x000000020e007986 */ /* 0x0007e8000c101504 */
[----:B------:R3:W-:Y:S02]  /*14f0*/  STG.E.U16 desc[UR4][R12.64+0x2], RZ ;  /* 0x000002ff0c007986 */ /* 0x0007e4000c101504 */
.L_x_27:
[----:B------:R-:W-:Y:S05]  /*1500*/  BSYNC.RECONVERGENT B1 ;  /* 0x0000000000017941 */ /* 0x000fea0003800200 */
.L_x_26:
[----:B---3--:R-:W-:Y:S02]  /*1510*/  @!P1 IMAD R7, R24, R4, R3 ;  /* 0x0000000418079224 */ /* 0x008fe400078e0203 */
[----:B------:R-:W-:Y:S02]  /*1520*/  HFMA2 R2, -RZ, RZ, 0, 1.099609375 ;  /* 0x00003c66ff027431 */ /* 0x000fe400000001ff */
[----:B------:R-:W-:Y:S02]  /*1530*/  @!P1 IMAD R5, R0, R5, R24 ;  /* 0x0000000500059224 */ /* 0x000fe400078e0218 */
[----:B0-----:R-:W-:-:S04]  /*1540*/  @!P1 IMAD.WIDE R10, R7, 0x2, R10 ;  /* 0x00000002070a9825 */ /* 0x001fc800078e020a */
[----:B-1----:R-:W-:Y:S01]  /*1550*/  @!P1 IMAD.WIDE R8, R5, 0x2, R8 ;  /* 0x0000000205089825 */ /* 0x002fe200078e0208 */
[----:B------:R1:W-:Y:S04]  /*1560*/  @!P1 STG.E.U16 desc[UR4][R10.64], R2 ;  /* 0x000000020a009986 */ /* 0x0003e8000c101504 */
[----:B------:R1:W-:Y:S02]  /*1570*/  @!P1 STG.E.U16 desc[UR4][R8.64], RZ ;  /* 0x000000ff08009986 */ /* 0x0003e4000c101504 */
.L_x_20:
[----:B------:R-:W-:Y:S05]  /*1580*/  BSYNC.RECONVERGENT B0 ;  /* 0x0000000000007941 */ /* 0x000fea0003800200 */
.L_x_19:
[----:B0-234-:R-:W1:Y:S01]  /*1590*/  LDC.64 R6, c[0x0][0x390] ;  /* 0x0000e400ff067b82 */ /* 0x01de620000000a00 */
[----:B------:R-:W-:-:S04]  /*15a0*/  IMAD R3, R0, R4, R3 ;  /* 0x0000000400037224 */ /* 0x000fc800078e0203 */
[----:B-1----:R-:W-:-:S05]  /*15b0*/  IMAD.WIDE R2, R3, 0x4, R6 ;  /* 0x0000000403027825 */ /* 0x002fca00078e0206 */
[----:B------:R-:W-:Y:S01]  /*15c0*/  STG.E desc[UR4][R2.64], RZ ;  /* 0x000000ff02007986 */ /* 0x000fe2000c101904 */
[----:B------:R-:W-:Y:S05]  /*15d0*/  EXIT ;  /* 0x000000000000794d */ /* 0x000fea0003800000 */
.L_x_28:
        /* <DEDUP_REMOVED lines=10> */
.L_x_41:


//--------------------- .text._Z5hgemmP6__halfS0_Pfiiiff --------------------------
	.section	.text._Z5hgemmP6__halfS0_Pfiiiff,"ax",@progbits
	.align	128
        .global         _Z5hgemmP6__halfS0_Pfiiiff
        .type           _Z5hgemmP6__halfS0_Pfiiiff,@function
        .size           _Z5hgemmP6__halfS0_Pfiiiff,(.L_x_42 - _Z5hgemmP6__halfS0_Pfiiiff)
        .other          _Z5hgemmP6__halfS0_Pfiiiff,@"STO_CUDA_ENTRY STV_DEFAULT"
_Z5hgemmP6__halfS0_Pfiiiff:
.text._Z5hgemmP6__halfS0_Pfiiiff:
[----:B------:R-:W-:Y:S01]  /*0000*/  LDC R1, c[0x0][0x37c] ;  /* 0x0000df00ff017b82 */ /* 0x000fe20000000800 */
[----:B------:R-:W0:Y:S07]  /*0010*/  S2R R0, SR_TID.X ;  /* 0x0000000000007919 */ /* 0x000e2e0000002100 */
[----:B------:R-:W0:Y:S01]  /*0020*/  S2UR UR4, SR_CTAID.X ;  /* 0x00000000000479c3 */ /* 0x000e220000002500 */
[----:B------:R-:W1:Y:S01]  /*0030*/  LDCU UR8, c[0x0][0x3a0] ;  /* 0x00007400ff0877ac */ /* 0x000e620008000800 */
[----:B------:R-:W-:Y:S01]  /*0040*/  CS2R R4, SRZ ;  /* 0x0000000000047805 */ /* 0x000fe2000001ff00 */
[----:B------:R-:W2:Y:S01]  /*0050*/  S2R R3, SR_TID.Y ;  /* 0x0000000000037919 */ /* 0x000ea20000002200 */
[----:B------:R-:W-:-:S02]  /*0060*/  CS2R R6, SRZ ;  /* 0x0000000000067805 */ /* 0x000fc4000001ff00 */
[----:B------:R-:W-:Y:S02]  /*0070*/  CS2R R8, SRZ ;  /* 0x0000000000087805 */ /* 0x000fe4000001ff00 */
[----:B------:R-:W-:Y:S01]  /*0080*/  CS2R R10, SRZ ;  /* 0x00000000000a7805 */ /* 0x000fe2000001ff00 */
[----:B------:R-:W3:Y:S01]  /*0090*/  LDCU.64 UR6, c[0x0][0x358] ;  /* 0x00006b00ff0677ac */ /* 0x000ee20008000a00 */
[----:B------:R-:W0:Y:S08]  /*00a0*/  LDC R25, c[0x0][0x360] ;  /* 0x0000d800ff197b82 */ /* 0x000e300000000800 */
[----:B------:R-:W2:Y:S01]  /*00b0*/  S2UR UR5, SR_CTAID.Y ;  /* 0x00000000000579c3 */ /* 0x000ea20000002600 */
[----:B-1----:R-:W-:-:S07]  /*00c0*/  UISETP.GE.AND UP0, UPT, UR8, 0x1, UPT ;  /* 0x000000010800788c */ /* 0x002fce000bf06270 */
[----:B------:R-:W2:Y:S01]  /*00d0*/  LDC R24, c[0x0][0x364] ;  /* 0x0000d900ff187b82 */ /* 0x000ea20000000800 */
[----:B0-----:R-:W-:-:S05]  /*00e0*/  IMAD R25, R25, UR4, R0 ;  /* 0x0000000419197c24 */ /* 0x001fca000f8e0200 */
[----:B------:R-:W-:Y:S01]  /*00f0*/  SHF.R.U32.HI R25, RZ, 0x5, R25 ;  /* 0x00000005ff197819 */ /* 0x000fe20000011619 */
[----:B--2---:R-:W-:Y:S01]  /*0100*/  IMAD R24, R24, UR5, R3 ;  /* 0x0000000518187c24 */ /* 0x004fe2000f8e0203 */
[----:B---3--:R-:W-:Y:S06]  /*0110*/  BRA.U !UP0, `(.L_x_29) ;  /* 0x0000001108107547 */ /* 0x008fec000b800000 */
[----:B------:R-:W0:Y:S01]  /*0120*/  LDCU.64 UR4, c[0x0][0x398] ;  /* 0x00007300ff0477ac */ /* 0x000e220008000a00 */
[----:B------:R-:W-:Y:S01]  /*0130*/  IMAD.SHL.U32 R2, R24, 0x10, RZ ;  /* 0x0000001018027824 */ /* 0x000fe200078e00ff */
[----:B------:R-:W-:Y:S01]  /*0140*/  CS2R R10, SRZ ;  /* 0x00000000000a7805 */ /* 0x000fe2000001ff00 */
[----:B------:R-:W-:Y:S01]  /*0150*/  IMAD.SHL.U32 R0, R25, 0x10, RZ ;  /* 0x0000001019007824 */ /* 0x000fe200078e00ff */
[----:B------:R-:W-:Y:S01]  /*0160*/  UISETP.GE.U32.AND UP0, UPT, UR8, 0x31, UPT ;  /* 0x000000310800788c */ /* 0x000fe2000bf06070 */
[----:B------:R-:W-:Y:S01]  /*0170*/  IMAD.MOV.U32 R18, RZ, RZ, RZ ;  /* 0x000000ffff127224 */ /* 0x000fe200078e00ff */
[----:B------:R-:W-:Y:S02]  /*0180*/  CS2R R8, SRZ ;  /* 0x0000000000087805 */ /* 0x000fe4000001ff00 */
[----:B------:R-:W-:Y:S02]  /*0190*/  CS2R R6, SRZ ;  /* 0x0000000000067805 */ /* 0x000fe4000001ff00 */
[----:B------:R-:W-:Y:S01]  /*01a0*/  CS2R R4, SRZ ;  /* 0x0000000000047805 */ /* 0x000fe2000001ff00 */
[C---:B------:R-:W-:Y:S01]  /*01b0*/  IMAD R19, R2.reuse, UR8, RZ ;  /* 0x0000000802137c24 */ /* 0x040fe2000f8e02ff */
[----:B------:R-:W1:Y:S01]  /*01c0*/  LDCU.64 UR10, c[0x0][0x380] ;  /* 0x00007000ff0a77ac */ /* 0x000e620008000a00 */
[----:B0-----:R-:W-:Y:S01]  /*01d0*/  IMAD.U32 R13, RZ, RZ, UR4 ;  /* 0x00000004ff0d7e24 */ /* 0x001fe2000f8e00ff */
[----:B------:R-:W-:Y:S01]  /*01e0*/  ISETP.GE.AND P0, PT, R2, UR5, PT ;  /* 0x0000000502007c0c */ /* 0x000fe2000bf06270 */
[----:B------:R-:W-:-:S03]  /*01f0*/  UIADD3 UR4, UPT, UPT, UR8, -0x1, URZ ;  /* 0xffffffff08047890 */ /* 0x000fc6000fffe0ff */
[----:B------:R-:W-:Y:S01]  /*0200*/  ISETP.LT.AND P0, PT, R0, R13, !P0 ;  /* 0x0000000d0000720c */ /* 0x000fe20004701270 */
[----:B------:R-:W-:Y:S01]  /*0210*/  ULEA.HI UR4, UR4, 0x1, URZ, 0x1c ;  /* 0x0000000104047891 */ /* 0x000fe2000f8fe0ff */
[----:B------:R-:W-:Y:S11]  /*0220*/  BRA.U !UP0, `(.L_x_30) ;  /* 0x0000000908dc7547 */ /* 0x000ff6000b800000 */
[----:B------:R-:W-:Y:S01]  /*0230*/  ULOP3.LUT UR4, UR4, 0x1ffffffc, URZ, 0xc0, !UPT ;  /* 0x1ffffffc04047892 */ /* 0x000fe2000f8ec0ff */
[----:B------:R-:W-:Y:S01]  /*0240*/  BSSY.RECONVERGENT B0, `(.L_x_30) ;  /* 0x00000b5000007945 */ /* 0x000fe20003800200 */
[C---:B------:R-:W-:Y:S01]  /*0250*/  IMAD R0, R13.reuse, 0x30, RZ ;  /* 0x000000300d007824 */ /* 0x040fe200078e02ff */
[----:B------:R-:W0:Y:S01]  /*0260*/  LDCU UR12, c[0x0][0x398] ;  /* 0x00007300ff0c77ac */ /* 0x000e220008000800 */
[C---:B------:R-:W-:Y:S02]  /*0270*/  IMAD.SHL.U32 R2, R13.reuse, 0x20, RZ ;  /* 0x000000200d027824 */ /* 0x040fe400078e00ff */
[----:B------:R-:W-:Y:S01]  /*0280*/  IMAD.SHL.U32 R3, R13, 0x10, RZ ;  /* 0x000000100d037824 */ /* 0x000fe200078e00ff */
[----:B------:R-:W-:Y:S01]  /*0290*/  UIADD3 UR4, UPT, UPT, -UR4, URZ, URZ ;  /* 0x000000ff04047290 */ /* 0x000fe2000fffe1ff */
[----:B------:R-:W-:Y:S01]  /*02a0*/  IMAD.MOV.U32 R16, RZ, RZ, RZ ;  /* 0x000000ffff107224 */ /* 0x000fe200078e00ff */
[----:B------:R-:W2:Y:S01]  /*02b0*/  LDCU.64 UR8, c[0x0][0x380] ;  /* 0x00007000ff0877ac */ /* 0x000ea20008000a00 */
[----:B------:R-:W-:-:S02]  /*02c0*/  IMAD.MOV.U32 R18, RZ, RZ, RZ ;  /* 0x000000ffff127224 */ /* 0x000fc400078e00ff */
[----:B------:R-:W-:Y:S02]  /*02d0*/  IMAD.MOV.U32 R11, RZ, RZ, RZ ;  /* 0x000000ffff0b7224 */ /* 0x000fe400078e00ff */
[----:B------:R-:W-:-:S07]  /*02e0*/  IMAD.U32 R17, RZ, RZ, UR4 ;  /* 0x00000004ff117e24 */ /* 0x000fce000f8e00ff */
.L_x_35:
[----:B------:R-:W-:Y:S05]  /*02f0*/  @!P0 BRA `(.L_x_31) ;  /* 0x00000000009c8947 */ /* 0x000fea0003800000 */
[----:B------:R-:W3:Y:S01]  /*0300*/  S2R R22, SR_LANEID ;  /* 0x0000000000167919 */ /* 0x000ee20000000000 */
[----:B------:R-:W4:Y:S01]  /*0310*/  LDC R27, c[0x0][0x398] ;  /* 0x0000e600ff1b7b82 */ /* 0x000f220000000800 */
[----:B------:R-:W-:Y:S02]  /*0320*/  IMAD.SHL.U32 R13, R25, 0x10, RZ ;  /* 0x00000010190d7824 */ /* 0x000fe400078e00ff */
[----:B------:R-:W-:-:S03]  /*0330*/  IMAD.MOV.U32 R23, RZ, RZ, RZ ;  /* 0x000000ffff177224 */ /* 0x000fc600078e00ff */
[----:B------:R-:W-:Y:S02]  /*0340*/  IADD3 R20, P1, PT, R13, R16, RZ ;  /* 0x000000100d147210 */ /* 0x000fe40007f3e0ff */
[----:B------:R-:W5:Y:S02]  /*0350*/  LDC R21, c[0x0][0x3a0] ;  /* 0x0000e800ff157b82 */ /* 0x000f640000000800 */
[----:B------:R-:W-:Y:S02]  /*0360*/  LEA.HI.X.SX32 R13, R16, RZ, 0x1, P1 ;  /* 0x000000ff100d7211 */ /* 0x000fe400008f0eff */
[----:B--2---:R-:W-:-:S04]  /*0370*/  LEA R15, P1, R20, UR8, 0x1 ;  /* 0x00000008140f7c11 */ /* 0x004fc8000f8208ff */
[----:B------:R-:W-:Y:S02]  /*0380*/  LEA.HI.X R20, R20, UR9, R13, 0x1, P1 ;  /* 0x0000000914147c11 */ /* 0x000fe400088f0c0d */
[----:B----4-:R-:W-:Y:S02]  /*0390*/  SHF.R.U32.HI R12, RZ, 0x1, R27 ;  /* 0x00000001ff0c7819 */ /* 0x010fe4000001161b */
[----:B---3--:R-:W-:Y:S02]  /*03a0*/  SHF.R.U32.HI R29, RZ, 0x2, R22 ;  /* 0x00000002ff1d7819 */ /* 0x008fe40000011616 */
[----:B------:R-:W-:-:S05]  /*03b0*/  LOP3.LUT R22, R22, 0x3, RZ, 0xc0, !PT ;  /* 0x0000000316167812 */ /* 0x000fca00078ec0ff */
[----:B------:R-:W-:-:S03]  /*03c0*/  IMAD.WIDE.U32 R12, R29, R12, R22 ;  /* 0x0000000c1d0c7225 */ /* 0x000fc600078e0016 */
[----:B------:R-:W-:-:S04]  /*03d0*/  LEA R14, P1, R12, R15, 0x2 ;  /* 0x0000000f0c0e7211 */ /* 0x000fc800078210ff */
[----:B------:R-:W-:Y:S02]  /*03e0*/  LEA.HI.X R15, R12, R20, R13, 0x2, P1 ;  /* 0x000000140c0f7211 */ /* 0x000fe400008f140d */
[----:B-----5:R-:W-:Y:S01]  /*03f0*/  SHF.R.U32.HI R12, RZ, 0x1, R21 ;  /* 0x00000001ff0c7819 */ /* 0x020fe20000011615 */
[----:B------:R-:W-:-:S04]  /*0400*/  IMAD.WIDE.U32 R26, R27, 0x10, R14 ;  /* 0x000000101b1a7825 */ /* 0x000fc800078e000e */
[----:B------:R-:W-:Y:S02]  /*0410*/  IMAD.WIDE.U32 R12, R29, R12, R22 ;  /* 0x0000000c1d0c7225 */ /* 0x000fe400078e0016 */
[----:B------:R-:W2:Y:S02]  /*0420*/  LDC.64 R22, c[0x0][0x388] ;  /* 0x0000e200ff167b82 */ /* 0x000ea40000000a00 */
[----:B--2---:R-:W-:-:S03]  /*0430*/  IMAD.WIDE.U32 R22, R19, 0x2, R22 ;  /* 0x0000000213167825 */ /* 0x004fc600078e0016 */
[----:B------:R-:W-:-:S04]  /*0440*/  LEA R28, P1, R12, R22, 0x2 ;  /* 0x000000160c1c7211 */ /* 0x000fc800078210ff */
[----:B------:R-:W-:Y:S02]  /*0450*/  LEA.HI.X R29, R12, R23, R13, 0x2, P1 ;  /* 0x000000170c1d7211 */ /* 0x000fe400008f140d */
[----:B------:R-:W2:Y:S04]  /*0460*/  LDG.E R12, desc[UR6][R14.64] ;  /* 0x000000060e0c7981 */ /* 0x000ea8000c1e1900 */
[----:B------:R-:W3:Y:S04]  /*0470*/  LDG.E R13, desc[UR6][R14.64+0x10] ;  /* 0x000010060e0d7981 */ /* 0x000ee8000c1e1900 */
[----:B------:R-:W4:Y:S04]  /*0480*/  LDG.E R20, desc[UR6][R28.64] ;  /* 0x000000061c147981 */ /* 0x000f28000c1e1900 */
[----:B------:R-:W5:Y:S04]  /*0490*/  LDG.E R14, desc[UR6][R26.64] ;  /* 0x000000061a0e7981 */ /* 0x000f68000c1e1900 */
[----:B------:R0:W4:Y:S02]  /*04a0*/  LDG.E R15, desc[UR6][R26.64+0x10] ;  /* 0x000010061a0f7981 */ /* 0x000124000c1e1900 */
[----:B0-----:R-:W-:-:S02]  /*04b0*/  IMAD.WIDE.U32 R26, R21, 0x10, R28 ;  /* 0x00000010151a7825 */ /* 0x001fc400078e001c */
[----:B------:R-:W4:Y:S04]  /*04c0*/  LDG.E R21, desc[UR6][R28.64+0x10] ;  /* 0x000010061c157981 */ /* 0x000f28000c1e1900 */
[----:B------:R-:W4:Y:S04]  /*04d0*/  LDG.E R22, desc[UR6][R26.64] ;  /* 0x000000061a167981 */ /* 0x000f28000c1e1900 */
[----:B------:R-:W4:Y:S01]  /*04e0*/  LDG.E R23, desc[UR6][R26.64+0x10] ;  /* 0x000010061a177981 */ /* 0x000f22000c1e1900 */
[----:B------:R-:W-:Y:S05]  /*04f0*/  WARPSYNC.ALL ;  /* 0x0000000000007948 */ /* 0x000fea0003800000 */
[----:B--2---:R-:W-:Y:S04]  /*0500*/  MOVM.16.MT88 R12, R12 ;  /* 0x000000000c0c723a */ /* 0x004fe80000000000 */
[----:B---3--:R-:W-:Y:S04]  /*0510*/  MOVM.16.MT88 R13, R13 ;  /* 0x000000000d0d723a */ /* 0x008fe80000000000 */
[----:B-----5:R-:W-:Y:S04]  /*0520*/  MOVM.16.MT88 R14, R14 ;  /* 0x000000000e0e723a */ /* 0x020fe80000000000 */
[----:B----4-:R-:W0:Y:S02]  /*0530*/  MOVM.16.MT88 R15, R15 ;  /* 0x000000000f0f723a */ /* 0x010e240000000000 */
[C---:B0-----:R-:W-:Y:S08]  /*0540*/  HMMA.16816.F32 R4, R12.reuse, R20, R4 ;  /* 0x000000140c04723c */ /* 0x041ff00000001804 */
[----:B------:R-:W-:-:S15]  /*0550*/  HMMA.16816.F32 R8, R12, R22, R8 ;  /* 0x000000160c08723c */ /* 0x000fde0000001808 */
[----:B------:R-:W-:-:S05]  /*0560*/  NOP ;  /* 0x0000000000007918 */ /* 0x000fca0000000000 */
.L_x_31:
        /* <DEDUP_REMOVED lines=40> */
.L_x_32:
        /* <DEDUP_REMOVED lines=40> */
.L_x_33:
        /* <DEDUP_REMOVED lines=40> */
.L_x_34:
[----:B------:R-:W-:Y:S02]  /*0cf0*/  VIADD R17, R17, 0x4 ;  /* 0x0000000411117836 */ /* 0x000fe40000000000 */
[----:B0-----:R-:W-:Y:S02]  /*0d00*/  IMAD.U32 R13, RZ, RZ, UR12 ;  /* 0x0000000cff0d7e24 */ /* 0x001fe4000f8e00ff */
[----:B------:R-:W-:Y:S01]  /*0d10*/  VIADD R18, R18, 0x40 ;  /* 0x0000004012127836 */ /* 0x000fe20000000000 */
[----:B------:R-:W-:Y:S01]  /*0d20*/  ISETP.NE.AND P1, PT, R17, RZ, PT ;  /* 0x000000ff1100720c */ /* 0x000fe20003f25270 */
[----:B------:R-:W-:Y:S02]  /*0d30*/  VIADD R19, R19, 0x40 ;  /* 0x0000004013137836 */ /* 0x000fe40000000000 */
[C---:B------:R-:W-:Y:S02]  /*0d40*/  IMAD R0, R13.reuse, 0x40, R0 ;  /* 0x000000400d007824 */ /* 0x040fe400078e0200 */
[----:B------:R-:W-:-:S02]  /*0d50*/  IMAD R2, R13, 0x40, R2 ;  /* 0x000000400d027824 */ /* 0x000fc400078e0202 */
[C---:B------:R-:W-:Y:S02]  /*0d60*/  IMAD R3, R13.reuse, 0x40, R3 ;  /* 0x000000400d037824 */ /* 0x040fe400078e0203 */
[----:B------:R-:W-:-:S04]  /*0d70*/  IMAD R16, R13, 0x40, R16 ;  /* 0x000000400d107824 */ /* 0x000fc800078e0210 */
[----:B------:R-:W-:Y:S05]  /*0d80*/  @P1 BRA `(.L_x_35) ;  /* 0xfffffff400581947 */ /* 0x000fea000383ffff */
[----:B-12---:R-:W-:Y:S05]  /*0d90*/  BSYNC.RECONVERGENT B0 ;  /* 0x0000000000007941 */ /* 0x006fea0003800200 */
.L_x_30:
[----:B------:R-:W0:Y:S01]  /*0da0*/  LDCU UR4, c[0x0][0x3a0] ;  /* 0x00007400ff0477ac */ /* 0x000e220008000800 */
[----:B------:R-:W-:Y:S01]  /*0db0*/  BSSY.RECONVERGENT B0, `(.L_x_29) ;  /* 0x000003a000007945 */ /* 0x000fe20003800200 */
[----:B0-----:R-:W-:-:S04]  /*0dc0*/  UIADD3 UR4, UPT, UPT, UR4, -0x1, URZ ;  /* 0xffffffff04047890 */ /* 0x001fc8000fffe0ff */
[----:B------:R-:W-:-:S04]  /*0dd0*/  ULEA.HI UR4, UR4, 0x1, URZ, 0x1c ;  /* 0x0000000104047891 */ /* 0x000fc8000f8fe0ff */
[----:B------:R-:W-:-:S04]  /*0de0*/  ULOP3.LUT UR4, UR4, 0x3, URZ, 0xc0, !UPT ;  /* 0x0000000304047892 */ /* 0x000fc8000f8ec0ff */
[----:B------:R-:W-:-:S09]  /*0df0*/  UISETP.NE.AND UP0, UPT, UR4, URZ, UPT ;  /* 0x000000ff0400728c */ /* 0x000fd2000bf05270 */
[----:B------:R-:W-:Y:S05]  /*0e00*/  BRA.U !UP0, `(.L_x_36) ;  /* 0x0000000108d07547 */ /* 0x000fea000b800000 */
[----:B------:R-:W0:Y:S01]  /*0e10*/  LDCU UR5, c[0x0][0x3a0] ;  /* 0x00007400ff0577ac */ /* 0x000e220008000800 */
[----:B------:R-:W-:Y:S01]  /*0e20*/  IMAD R2, R18, R13, RZ ;  /* 0x0000000d12027224 */ /* 0x000fe200078e02ff */
[----:B------:R-:W-:-:S06]  /*0e30*/  UIADD3 UR4, UPT, UPT, -UR4, URZ, URZ ;  /* 0x000000ff04047290 */ /* 0x000fcc000fffe1ff */
[----:B------:R-:W-:Y:S02]  /*0e40*/  IMAD.U32 R0, RZ, RZ, UR4 ;  /* 0x00000004ff007e24 */ /* 0x000fe4000f8e00ff */
[----:B0-----:R-:W-:-:S04]  /*0e50*/  IMAD R3, R24, UR5, RZ ;  /* 0x0000000518037c24 */ /* 0x001fc8000f8e02ff */
[----:B------:R-:W-:-:S07]  /*0e60*/  IMAD R18, R3, 0x10, R18 ;  /* 0x0000001003127824 */ /* 0x000fce00078e0212 */
.L_x_38:
[----:B------:R-:W-:Y:S05]  /*0e70*/  @!P0 BRA `(.L_x_37) ;  /* 0x00000000009c8947 */ /* 0x000fea0003800000 */
[----:B------:R-:W0:Y:S01]  /*0e80*/  S2R R16, SR_LANEID ;  /* 0x0000000000107919 */ /* 0x000e220000000000 */
[----:B------:R-:W2:Y:S01]  /*0e90*/  LDC R29, c[0x0][0x398] ;  /* 0x0000e600ff1d7b82 */ /* 0x000ea20000000800 */
[----:B------:R-:W-:Y:S02]  /*0ea0*/  IMAD.SHL.U32 R19, R25, 0x10, RZ ;  /* 0x0000001019137824 */ /* 0x000fe400078e00ff */
[----:B------:R-:W-:-:S03]  /*0eb0*/  IMAD.MOV.U32 R17, RZ, RZ, RZ ;  /* 0x000000ffff117224 */ /* 0x000fc600078e00ff */
[----:B------:R-:W-:Y:S02]  /*0ec0*/  IADD3 R19, P1, PT, R19, R2, RZ ;  /* 0x0000000213137210 */ /* 0x000fe40007f3e0ff */
[----:B------:R-:W3:Y:S02]  /*0ed0*/  LDC R23, c[0x0][0x3a0] ;  /* 0x0000e800ff177b82 */ /* 0x000ee40000000800 */
[----:B------:R-:W-:Y:S02]  /*0ee0*/  LEA.HI.X.SX32 R14, R2, RZ, 0x1, P1 ;  /* 0x000000ff020e7211 */ /* 0x000fe400008f0eff */
[----:B-1----:R-:W-:-:S04]  /*0ef0*/  LEA R15, P1, R19, UR10, 0x1 ;  /* 0x0000000a130f7c11 */ /* 0x002fc8000f8208ff */
[----:B------:R-:W1:Y:S01]  /*0f00*/  LDC.64 R20, c[0x0][0x388] ;  /* 0x0000e200ff147b82 */ /* 0x000e620000000a00 */
[----:B------:R-:W-:Y:S02]  /*0f10*/  LEA.HI.X R19, R19, UR11, R14, 0x1, P1 ;  /* 0x0000000b13137c11 */ /* 0x000fe400088f0c0e */
[----:B--2---:R-:W-:Y:S02]  /*0f20*/  SHF.R.U32.HI R12, RZ, 0x1, R29 ;  /* 0x00000001ff0c7819 */ /* 0x004fe4000001161d */
[----:B0-----:R-:W-:Y:S02]  /*0f30*/  SHF.R.U32.HI R3, RZ, 0x2, R16 ;  /* 0x00000002ff037819 */ /* 0x001fe40000011610 */
[----:B------:R-:W-:-:S05]  /*0f40*/  LOP3.LUT R16, R16, 0x3, RZ, 0xc0, !PT ;  /* 0x0000000310107812 */ /* 0x000fca00078ec0ff */
[----:B------:R-:W-:-:S03]  /*0f50*/  IMAD.WIDE.U32 R12, R3, R12, R16 ;  /* 0x0000000c030c7225 */ /* 0x000fc600078e0010 */
[----:B------:R-:W-:-:S04]  /*0f60*/  LEA R14, P1, R12, R15, 0x2 ;  /* 0x0000000f0c0e7211 */ /* 0x000fc800078210ff */
[----:B------:R-:W-:-:S03]  /*0f70*/  LEA.HI.X R15, R12, R19, R13, 0x2, P1 ;  /* 0x000000130c0f7211 */ /* 0x000fc600008f140d */
[----:B------:R-:W-:Y:S02]  /*0f80*/  IMAD.WIDE.U32 R28, R29, 0x10, R14 ;  /* 0x000000101d1c7825 */ /* 0x000fe400078e000e */
[----:B------:R-:W2:Y:S01]  /*0f90*/  LDG.E R12, desc[UR6][R14.64] ;  /* 0x000000060e0c7981 */ /* 0x000ea2000c1e1900 */
[----:B---3--:R-:W-:-:S03]  /*0fa0*/  SHF.R.U32.HI R19, RZ, 0x1, R23 ;  /* 0x00000001ff137819 */ /* 0x008fc60000011617 */
[----:B------:R-:W3:Y:S01]  /*0fb0*/  LDG.E R13, desc[UR6][R14.64+0x10] ;  /* 0x000010060e0d7981 */ /* 0x000ee2000c1e1900 */
[----:B-1----:R-:W-:-:S04]  /*0fc0*/  IMAD.WIDE.U32 R20, R18, 0x2, R20 ;  /* 0x0000000212147825 */ /* 0x002fc800078e0014 */
[----:B------:R-:W-:Y:S01]  /*0fd0*/  IMAD.WIDE.U32 R16, R3, R19, R16 ;  /* 0x0000001303107225 */ /* 0x000fe200078e0010 */
[----:B------:R-:W4:Y:S04]  /*0fe0*/  LDG.E R14, desc[UR6][R28.64] ;  /* 0x000000061c0e7981 */ /* 0x000f28000c1e1900 */
[----:B------:R-:W5:Y:S01]  /*0ff0*/  LDG.E R15, desc[UR6][R28.64+0x10] ;  /* 0x000010061c0f7981 */ /* 0x000f62000c1e1900 */
[----:B------:R-:W-:-:S04]  /*1000*/  LEA R26, P1, R16, R20, 0x2 ;  /* 0x00000014101a7211 */ /* 0x000fc800078210ff */
[----:B------:R-:W-:-:S03]  /*1010*/  LEA.HI.X R27, R16, R21, R17, 0x2, P1 ;  /* 0x00000015101b7211 */ /* 0x000fc600008f1411 */
[----:B------:R-:W-:Y:S02]  /*1020*/  IMAD.WIDE.U32 R22, R23, 0x10, R26 ;  /* 0x0000001017167825 */ /* 0x000fe400078e001a */
[----:B------:R-:W5:Y:S04]  /*1030*/  LDG.E R16, desc[UR6][R26.64] ;  /* 0x000000061a107981 */ /* 0x000f68000c1e1900 */
[----:B------:R-:W5:Y:S04]  /*1040*/  LDG.E R17, desc[UR6][R26.64+0x10] ;  /* 0x000010061a117981 */ /* 0x000f68000c1e1900 */
[----:B------:R-:W5:Y:S04]  /*1050*/  LDG.E R20, desc[UR6][R22.64] ;  /* 0x0000000616147981 */ /* 0x000f68000c1e1900 */
[----:B------:R-:W5:Y:S01]  /*1060*/  LDG.E R21, desc[UR6][R22.64+0x10] ;  /* 0x0000100616157981 */ /* 0x000f62000c1e1900 */
[----:B------:R-:W-:Y:S05]  /*1070*/  WARPSYNC.ALL ;  /* 0x0000000000007948 */ /* 0x000fea0003800000 */
[----:B--2---:R-:W-:Y:S04]  /*1080*/  MOVM.16.MT88 R12, R12 ;  /* 0x000000000c0c723a */ /* 0x004fe80000000000 */
[----:B---3--:R-:W-:Y:S04]  /*1090*/  MOVM.16.MT88 R13, R13 ;  /* 0x000000000d0d723a */ /* 0x008fe80000000000 */
[----:B----4-:R-:W-:Y:S04]  /*10a0*/  MOVM.16.MT88 R14, R14 ;  /* 0x000000000e0e723a */ /* 0x010fe80000000000 */
[----:B-----5:R-:W0:Y:S02]  /*10b0*/  MOVM.16.MT88 R15, R15 ;  /* 0x000000000f0f723a */ /* 0x020e240000000000 */
[C---:B0-----:R-:W-:Y:S08]  /*10c0*/  HMMA.16816.F32 R4, R12.reuse, R16, R4 ;  /* 0x000000100c04723c */ /* 0x041ff00000001804 */
[----:B------:R-:W-:-:S15]  /*10d0*/  HMMA.16816.F32 R8, R12, R20, R8 ;  /* 0x000000140c08723c */ /* 0x000fde0000001808 */
[----:B------:R-:W-:-:S05]  /*10e0*/  NOP ;  /* 0x0000000000007918 */ /* 0x000fca0000000000 */
.L_x_37:
[----:B------:R-:W0:Y:S01]  /*10f0*/  LDC R3, c[0x0][0x398] ;  /* 0x0000e600ff037b82 */ /* 0x000e220000000800 */
[----:B------:R-:W-:Y:S02]  /*1100*/  VIADD R0, R0, 0x1 ;  /* 0x0000000100007836 */ /* 0x000fe40000000000 */
[----:B------:R-:W-:-:S03]  /*1110*/  VIADD R18, R18, 0x10 ;  /* 0x0000001012127836 */ /* 0x000fc60000000000 */
[----:B------:R-:W-:Y:S01]  /*1120*/  ISETP.NE.AND P1, PT, R0, RZ, PT ;  /* 0x000000ff0000720c */ /* 0x000fe20003f25270 */
[----:B0-----:R-:W-:-:S12]  /*1130*/  IMAD R2, R3, 0x10, R2 ;  /* 0x0000001003027824 */ /* 0x001fd800078e0202 */
[----:B------:R-:W-:Y:S05]  /*1140*/  @P1 BRA `(.L_x_38) ;  /* 0xfffffffc00481947 */ /* 0x000fea000383ffff */
.L_x_36:
[----:B-1----:R-:W-:Y:S05]  /*1150*/  BSYNC.RECONVERGENT B0 ;  /* 0x0000000000007941 */ /* 0x002fea0003800200 */
.L_x_29:
[----:B------:R-:W0:Y:S01]  /*1160*/  LDC.64 R2, c[0x0][0x398] ;  /* 0x0000e600ff027b82 */ /* 0x000e220000000a00 */
[----:B------:R-:W-:Y:S02]  /*1170*/  IMAD.SHL.U32 R24, R24, 0x10, RZ ;  /* 0x0000001018187824 */ /* 0x000fe400078e00ff */
[----:B------:R-:W-:-:S03]  /*1180*/  IMAD.SHL.U32 R25, R25, 0x10, RZ ;  /* 0x0000001019197824 */ /* 0x000fc600078e00ff */
[----:B0-----:R-:W-:-:S04]  /*1190*/  ISETP.GE.AND P0, PT, R24, R3, PT ;  /* 0x000000031800720c */ /* 0x001fc80003f06270 */
[----:B------:R-:W-:-:S13]  /*11a0*/  ISETP.GE.OR P0, PT, R25, R2, P0 ;  /* 0x000000021900720c */ /* 0x000fda0000706670 */
[----:B------:R-:W-:Y:S05]  /*11b0*/  @P0 EXIT ;  /* 0x000000000000094d */ /* 0x000fea0003800000 */
[----:B------:R-:W0:Y:S01]  /*11c0*/  S2R R12, SR_LANEID ;  /* 0x00000000000c7919 */ /* 0x000e220000000000 */
[----:B------:R-:W1:Y:S01]  /*11d0*/  LDCU.64 UR4, c[0x0][0x390] ;  /* 0x00007200ff0477ac */ /* 0x000e620008000a00 */
[----:B------:R-:W-:Y:S02]  /*11e0*/  IMAD R0, R24, R2, RZ ;  /* 0x0000000218007224 */ /* 0x000fe400078e02ff */
[----:B------:R-:W-:Y:S02]  /*11f0*/  IMAD.MOV.U32 R13, RZ, RZ, RZ ;  /* 0x000000ffff0d7224 */ /* 0x000fe400078e00ff */
[----:B------:R-:W-:Y:S01]  /*1200*/  IMAD.WIDE.U32 R14, R2, 0x4, RZ ;  /* 0x00000004020e7825 */ /* 0x000fe200078e00ff */
[----:B------:R-:W-:-:S03]  /*1210*/  IADD3 R0, P0, PT, R0, R25, RZ ;  /* 0x0000001900007210 */ /* 0x000fc60007f1e0ff */
[----:B------:R-:W-:-:S04]  /*1220*/  IMAD.WIDE.U32 R16, R2, 0x20, R14 ;  /* 0x0000002002107825 */ /* 0x000fc800078e000e */
[----:B0-----:R-:W-:Y:S01]  /*1230*/  IMAD.SHL.U32 R3, R12, 0x2, RZ ;  /* 0x000000020c037824 */ /* 0x001fe200078e00ff */
[----:B------:R-:W-:-:S04]  /*1240*/  SHF.R.U32.HI R12, RZ, 0x2, R12 ;  /* 0x00000002ff0c7819 */ /* 0x000fc8000001160c */
[----:B------:R-:W-:-:S05]  /*1250*/  LOP3.LUT R3, R3, 0x6, RZ, 0xe2, !PT ;  /* 0x0000000603037812 */ /* 0x000fca00078ee2ff */
[----:B------:R-:W-:-:S04]  /*1260*/  IMAD.WIDE.U32 R12, R3, R2, R12 ;  /* 0x00000002030c7225 */ /* 0x000fc800078e000c */
[----:B------:R-:W-:Y:S01]  /*1270*/  IMAD.X R3, RZ, RZ, RZ, P0 ;  /* 0x000000ffff037224 */ /* 0x000fe200000e06ff */
[----:B-1----:R-:W-:-:S04]  /*1280*/  LEA R19, P0, R0, UR4, 0x2 ;  /* 0x0000000400137c11 */ /* 0x002fc8000f8010ff */
[----:B------:R-:W-:Y:S01]  /*1290*/  LEA.HI.X R3, R0, UR5, R3, 0x2, P0 ;  /* 0x0000000500037c11 */ /* 0x000fe200080f1403 */
[----:B------:R-:W-:Y:S05]  /*12a0*/  WARPSYNC.ALL ;  /* 0x0000000000007948 */ /* 0x000fea0003800000 */
[----:B------:R-:W-:-:S04]  /*12b0*/  LEA R18, P0, R12, R19, 0x2 ;  /* 0x000000130c127211 */ /* 0x000fc800078010ff */
[----:B------:R-:W-:Y:S02]  /*12c0*/  LEA.HI.X R19, R12, R3, R13, 0x2, P0 ;  /* 0x000000030c137211 */ /* 0x000fe400000f140d */
[-C--:B------:R-:W-:Y:S02]  /*12d0*/  IADD3 R12, P0, PT, R14, R18.reuse, RZ ;  /* 0x000000120e0c7210 */ /* 0x080fe40007f1e0ff */
[----:B------:R-:W-:Y:S01]  /*12e0*/  IADD3 R14, P1, PT, R16, R18, RZ ;  /* 0x00000012100e7210 */ /* 0x000fe20007f3e0ff */
[----:B------:R-:W-:Y:S01]  /*12f0*/  IMAD.WIDE.U32 R2, R2, 0x20, R18 ;  /* 0x0000002002027825 */ /* 0x000fe200078e0012 */
[----:B------:R-:W-:Y:S03]  /*1300*/  STG.E desc[UR6][R18.64], R4 ;  /* 0x0000000412007986 */ /* 0x000fe6000c101906 */
[--C-:B------:R-:W-:Y:S02]  /*1310*/  IMAD.X R13, R15, 0x1, R19.reuse, P0 ;  /* 0x000000010f0d7824 */ /* 0x100fe400000e0613 */
[----:B------:R-:W-:-:S03]  /*1320*/  IMAD.X R15, R17, 0x1, R19, P1 ;  /* 0x00000001110f7824 */ /* 0x000fc600008e0613 */
[----:B------:R-:W-:Y:S04]  /*1330*/  STG.E desc[UR6][R12.64], R5 ;  /* 0x000000050c007986 */ /* 0x000fe8000c101906 */
[----:B------:R-:W-:Y:S04]  /*1340*/  STG.E desc[UR6][R18.64+0x20], R6 ;  /* 0x0000200612007986 */ /* 0x000fe8000c101906 */
[----:B------:R-:W-:Y:S04]  /*1350*/  STG.E desc[UR6][R12.64+0x20], R7 ;  /* 0x000020070c007986 */ /* 0x000fe8000c101906 */
[----:B------:R-:W-:Y:S04]  /*1360*/  STG.E desc[UR6][R2.64], R8 ;  /* 0x0000000802007986 */ /* 0x000fe8000c101906 */
[----:B------:R-:W-:Y:S04]  /*1370*/  STG.E desc[UR6][R14.64], R9 ;  /* 0x000000090e007986 */ /* 0x000fe8000c101906 */
[----:B------:R-:W-:Y:S04]  /*1380*/  STG.E desc[UR6][R2.64+0x20], R10 ;  /* 0x0000200a02007986 */ /* 0x000fe8000c101906 */
[----:B------:R-:W-:Y:S01]  /*1390*/  STG.E desc[UR6][R14.64+0x20], R11 ;  /* 0x0000200b0e007986 */ /* 0x000fe2000c101906 */
[----:B------:R-:W-:Y:S05]  /*13a0*/  EXIT ;  /* 0x000000000000794d */ /* 0x000fea0003800000 */
.L_x_39:
        /* <DEDUP_REMOVED lines=13> */
.L_x_42:


//--------------------- .nv.shared.reserved.0     --------------------------
	.section	.nv.shared.reserved.0,"aw",@nobits
	.weak		__nv_reservedSMEM_offset_0_alias
	.size		__nv_reservedSMEM_offset_0_alias, 0, 64
	.other		__nv_reservedSMEM_offset_0_alias,@"STO_CUDA_RESERVED_SHARED STV_DEFAULT"
__nv_reservedSMEM_offset_0_alias:
	.zero		0
	.zero		64


//--------------------- .nv.constant0._Z10half2floatP6__halfPfii --------------------------
	.section	.nv.constant0._Z10half2floatP6__halfPfii,"a",@progbits
	.sectionflags	@""
	.align	4
.nv.constant0._Z10half2floatP6__halfPfii:
	.zero		920


//--------------------- .nv.constant0._Z13init_matrixesP6__halfS0_Pfiii --------------------------
	.section	.nv.constant0._Z13init_matrixesP6__halfS0_Pfiii,"a",@progbits
	.sectionflags	@""
	.align	4
.nv.constant0._Z13init_matrixesP6__halfS0_Pfiii:
	.zero		932


//--------------------- .nv.constant0._Z5hgemmP6__halfS0_Pfiiiff --------------------------
	.section	.nv.constant0._Z5hgemmP6__halfS0_Pfiiiff,"a",@progbits
	.sectionflags	@""
	.align	4
.nv.constant0._Z5hgemmP6__halfS0_Pfiiiff:
	.zero		940


//--------------------- SYMBOLS --------------------------

	.type		.nv.reservedSmem.offset0,@object
	.size		.nv.reservedSmem.offset0,0x4
